	.target	sm_90a

	.elftype	@"ET_EXEC"


//--------------------- .note.nv.tkinfo           --------------------------
	.section	.note.nv.tkinfo,"",@"SHT_NOTE"
	.sectionflags	@"SHF_NOTE_NV_TKINFO"
	.tkinfo
        /*0018*/ 	.word	0x00000002
        /*0030*/ 	.string	""
        /*0030*/ 	.string	"ptxas"
        /*0030*/ 	.string	"Cuda compilation tools, release 13.0, V13.0.88"
        /*0030*/ 	.string	"Build cuda_13.0.r13.0/compiler.36424714_0"
        /*0030*/ 	.string	"-arch sm_90a -m 64 "



//--------------------- .note.nv.cuinfo           --------------------------
	.section	.note.nv.cuinfo,"",@"SHT_NOTE"
	.sectionflags	@"SHF_NOTE_NV_CUINFO"
        /*0018*/ 	.short	0x0002
        /*001a*/ 	.short	0x005a
        /*001c*/ 	.short	0x0082
	.zero		2


//--------------------- .nv.info                  --------------------------
	.section	.nv.info,"",@"SHT_CUDA_INFO"
	.align	4


	//----- nvinfo : EIATTR_REGCOUNT
	.align		4
        /*0000*/ 	.byte	0x04, 0x2f
        /*0002*/ 	.short	(.L_12 - .L_11)
	.align		4
.L_11:
        /*0004*/ 	.word	index@(_ZN7cutlass13device_kernelINS_4gemm6kernel13GemmUniversalIN4cute5tupleIJiiiiEEENS1_10collective13CollectiveMmaINS1_37MainloopSm90TmaGmmaWarpSpecializedFP8ILi4ENS5_IJNS4_1CILi1EEENSA_ILi2EEESB_EEENS1_35KernelTmaWarpSpecializedCooperativeEEENS5_IJNSA_ILi128EEESG_SG_EEENS_12float_e5m2_tENS5_IJlSB_lEEESI_SJ_NS4_8TiledMMAINS4_8MMA_AtomIJNS4_4SM904GMMA31MMA_64x128x32_F32E5M2E5M2_SS_TNILNSN_7ScaleInE1ELSP_1EEEEEENS4_6LayoutINS5_IJSC_SB_SB_EEENS5_IJSB_NSA_ILi0EEESU_EEEEENS5_IJNS4_10UnderscoreESX_SX_EEEEENS4_23SM90_TMA_LOAD_MULTICASTENS4_14ComposedLayoutINS4_7SwizzleILi3ELi4ELi3EEENS4_18smem_ptr_flag_bitsILi8EEENSS_INS5_IJNSA_ILi8EEESG_EEENS5_IJSG_SB_EEEEEEEvNS4_8identityENS4_13SM90_TMA_LOADES1A_vS1B_EENS_8epilogue10collective6detail29Sm90TmaWarpSpecializedAdapterINS1F_15DefaultEpilogueISI_SJ_SJ_NS1E_6thread17LinearCombinationISI_Li1EffLNS1J_9ScaleType4KindE0ELNS_15FloatRoundStyleE2ESI_EENS1_15EpilogueDefaultEEEEEvvEEEEvNT_6ParamsE)
        /*0008*/ 	.word	0x000000a8


	//----- nvinfo : EIATTR_FRAME_SIZE
	.align		4
.L_12:
        /*000c*/ 	.byte	0x04, 0x11
        /*000e*/ 	.short	(.L_14 - .L_13)
	.align		4
.L_13:
        /*0010*/ 	.word	index@(_ZN7cutlass13device_kernelINS_4gemm6kernel13GemmUniversalIN4cute5tupleIJiiiiEEENS1_10collective13CollectiveMmaINS1_37MainloopSm90TmaGmmaWarpSpecializedFP8ILi4ENS5_IJNS4_1CILi1EEENSA_ILi2EEESB_EEENS1_35KernelTmaWarpSpecializedCooperativeEEENS5_IJNSA_ILi128EEESG_SG_EEENS_12float_e5m2_tENS5_IJlSB_lEEESI_SJ_NS4_8TiledMMAINS4_8MMA_AtomIJNS4_4SM904GMMA31MMA_64x128x32_F32E5M2E5M2_SS_TNILNSN_7ScaleInE1ELSP_1EEEEEENS4_6LayoutINS5_IJSC_SB_SB_EEENS5_IJSB_NSA_ILi0EEESU_EEEEENS5_IJNS4_10UnderscoreESX_SX_EEEEENS4_23SM90_TMA_LOAD_MULTICASTENS4_14ComposedLayoutINS4_7SwizzleILi3ELi4ELi3EEENS4_18smem_ptr_flag_bitsILi8EEENSS_INS5_IJNSA_ILi8EEESG_EEENS5_IJSG_SB_EEEEEEEvNS4_8identityENS4_13SM90_TMA_LOADES1A_vS1B_EENS_8epilogue10collective6detail29Sm90TmaWarpSpecializedAdapterINS1F_15DefaultEpilogueISI_SJ_SJ_NS1E_6thread17LinearCombinationISI_Li1EffLNS1J_9ScaleType4KindE0ELNS_15FloatRoundStyleE2ESI_EENS1_15EpilogueDefaultEEEEEvvEEEEvNT_6ParamsE)
        /*0014*/ 	.word	0x00000000


	//----- nvinfo : EIATTR_MIN_STACK_SIZE
	.align		4
.L_14:
        /*0018*/ 	.byte	0x04, 0x12
        /*001a*/ 	.short	(.L_16 - .L_15)
	.align		4
.L_15:
        /*001c*/ 	.word	index@(_ZN7cutlass13device_kernelINS_4gemm6kernel13GemmUniversalIN4cute5tupleIJiiiiEEENS1_10collective13CollectiveMmaINS1_37MainloopSm90TmaGmmaWarpSpecializedFP8ILi4ENS5_IJNS4_1CILi1EEENSA_ILi2EEESB_EEENS1_35KernelTmaWarpSpecializedCooperativeEEENS5_IJNSA_ILi128EEESG_SG_EEENS_12float_e5m2_tENS5_IJlSB_lEEESI_SJ_NS4_8TiledMMAINS4_8MMA_AtomIJNS4_4SM904GMMA31MMA_64x128x32_F32E5M2E5M2_SS_TNILNSN_7ScaleInE1ELSP_1EEEEEENS4_6LayoutINS5_IJSC_SB_SB_EEENS5_IJSB_NSA_ILi0EEESU_EEEEENS5_IJNS4_10UnderscoreESX_SX_EEEEENS4_23SM90_TMA_LOAD_MULTICASTENS4_14ComposedLayoutINS4_7SwizzleILi3ELi4ELi3EEENS4_18smem_ptr_flag_bitsILi8EEENSS_INS5_IJNSA_ILi8EEESG_EEENS5_IJSG_SB_EEEEEEEvNS4_8identityENS4_13SM90_TMA_LOADES1A_vS1B_EENS_8epilogue10collective6detail29Sm90TmaWarpSpecializedAdapterINS1F_15DefaultEpilogueISI_SJ_SJ_NS1E_6thread17LinearCombinationISI_Li1EffLNS1J_9ScaleType4KindE0ELNS_15FloatRoundStyleE2ESI_EENS1_15EpilogueDefaultEEEEEvvEEEEvNT_6ParamsE)
        /*0020*/ 	.word	0x00000000
.L_16:


//--------------------- .nv.compat                --------------------------
	.section	.nv.compat,"",@"SHT_CUDA_COMPAT_INFO"
	.align	4
        /*0000*/ 	.byte	0x02, 0x09, 0x01, 0x00, 0x02, 0x02, 0x04, 0x00, 0x02, 0x05, 0x05, 0x00, 0x03, 0x07, 0x01, 0x01
        /*0010*/ 	.byte	0x02, 0x03, 0x01, 0x00, 0x02, 0x06, 0x01, 0x00, 0x04, 0x0b, 0x08, 0x00, 0x00, 0x00, 0x00, 0x00
        /*0020*/ 	.byte	0x00, 0x00, 0x00, 0x00


//--------------------- .nv.info._ZN7cutlass13device_kernelINS_4gemm6kernel13GemmUniversalIN4cute5tupleIJiiiiEEENS1_10collective13CollectiveMmaINS1_37MainloopSm90TmaGmmaWarpSpecializedFP8ILi4ENS5_IJNS4_1CILi1EEENSA_ILi2EEESB_EEENS1_35KernelTmaWarpSpecializedCooperativeEEENS5_IJNSA_ILi128EEESG_SG_EEENS_12float_e5m2_tENS5_IJlSB_lEEESI_SJ_NS4_8TiledMMAINS4_8MMA_AtomIJNS4_4SM904GMMA31MMA_64x128x32_F32E5M2E5M2_SS_TNILNSN_7ScaleInE1ELSP_1EEEEEENS4_6LayoutINS5_IJSC_SB_SB_EEENS5_IJSB_NSA_ILi0EEESU_EEEEENS5_IJNS4_10UnderscoreESX_SX_EEEEENS4_23SM90_TMA_LOAD_MULTICASTENS4_14ComposedLayoutINS4_7SwizzleILi3ELi4ELi3EEENS4_18smem_ptr_flag_bitsILi8EEENSS_INS5_IJNSA_ILi8EEESG_EEENS5_IJSG_SB_EEEEEEEvNS4_8identityENS4_13SM90_TMA_LOADES1A_vS1B_EENS_8epilogue10collective6detail29Sm90TmaWarpSpecializedAdapterINS1F_15DefaultEpilogueISI_SJ_SJ_NS1E_6thread17LinearCombinationISI_Li1EffLNS1J_9ScaleType4KindE0ELNS_15FloatRoundStyleE2ESI_EENS1_15EpilogueDefaultEEEEEvvEEEEvNT_6ParamsE --------------------------
	.section	.nv.info._ZN7cutlass13device_kernelINS_4gemm6kernel13GemmUniversalIN4cute5tupleIJiiiiEEENS1_10collective13CollectiveMmaINS1_37MainloopSm90TmaGmmaWarpSpecializedFP8ILi4ENS5_IJNS4_1CILi1EEENSA_ILi2EEESB_EEENS1_35KernelTmaWarpSpecializedCooperativeEEENS5_IJNSA_ILi128EEESG_SG_EEENS_12float_e5m2_tENS5_IJlSB_lEEESI_SJ_NS4_8TiledMMAINS4_8MMA_AtomIJNS4_4SM904GMMA31MMA_64x128x32_F32E5M2E5M2_SS_TNILNSN_7ScaleInE1ELSP_1EEEEEENS4_6LayoutINS5_IJSC_SB_SB_EEENS5_IJSB_NSA_ILi0EEESU_EEEEENS5_IJNS4_10UnderscoreESX_SX_EEEEENS4_23SM90_TMA_LOAD_MULTICASTENS4_14ComposedLayoutINS4_7SwizzleILi3ELi4ELi3EEENS4_18smem_ptr_flag_bitsILi8EEENSS_INS5_IJNSA_ILi8EEESG_EEENS5_IJSG_SB_EEEEEEEvNS4_8identityENS4_13SM90_TMA_LOADES1A_vS1B_EENS_8epilogue10collective6detail29Sm90TmaWarpSpecializedAdapterINS1F_15DefaultEpilogueISI_SJ_SJ_NS1E_6thread17LinearCombinationISI_Li1EffLNS1J_9ScaleType4KindE0ELNS_15FloatRoundStyleE2ESI_EENS1_15EpilogueDefaultEEEEEvvEEEEvNT_6ParamsE,"",@"SHT_CUDA_INFO"
	.sectionflags	@""
	.align	4


	//----- nvinfo : EIATTR_CUDA_API_VERSION
	.align		4
        /*0000*/ 	.byte	0x04, 0x37
        /*0002*/ 	.short	(.L_18 - .L_17)
.L_17:
        /*0004*/ 	.word	0x00000082


	//----- nvinfo : EIATTR_KPARAM_INFO
	.align		4
.L_18:
        /*0008*/ 	.byte	0x04, 0x17
        /*000a*/ 	.short	(.L_20 - .L_19)
.L_19:
        /*000c*/ 	.word	0x00000000
        /*0010*/ 	.short	0x0000
        /*0012*/ 	.short	0x0070
        /*0014*/ 	.byte	0x00, 0xf0, 0x01, 0x10


	//----- nvinfo : EIATTR_SPARSE_MMA_MASK
	.align		4
.L_20:
        /*0018*/ 	.byte	0x03, 0x50
        /*001a*/ 	.short	0x0000


	//----- nvinfo : EIATTR_MAXREG_COUNT
	.align		4
        /*001c*/ 	.byte	0x03, 0x1b
        /*001e*/ 	.short	0x00a8


	//----- nvinfo : EIATTR_NUM_BARRIERS
	.align		4
        /*0020*/ 	.byte	0x02, 0x4c
        /*0022*/ 	.byte	0x01
	.zero		1


	//----- nvinfo : EIATTR_MERCURY_ISA_VERSION
	.align		4
        /*0024*/ 	.byte	0x03, 0x5f
        /*0026*/ 	.short	0x0101


	//----- nvinfo : EIATTR_INT_WARP_WIDE_INSTR_OFFSETS
	.align		4
        /*0028*/ 	.byte	0x04, 0x31
        /*002a*/ 	.short	(.L_22 - .L_21)


	//   ....[0]....
.L_21:
        /*002c*/ 	.word	0x00000440


	//   ....[1]....
        /*0030*/ 	.word	0x00000460


	//   ....[2]....
        /*0034*/ 	.word	0x00000630


	//   ....[3]....
        /*0038*/ 	.word	0x00002e10


	//----- nvinfo : EIATTR_COOP_GROUP_MASK_REGIDS
	.align		4
.L_22:
        /*003c*/ 	.byte	0x04, 0x29
        /*003e*/ 	.short	(.L_24 - .L_23)


	//   ....[0]....
.L_23:
        /*0040*/ 	.word	0xffffffff


	//   ....[1]....
        /*0044*/ 	.word	0xffffffff


	//   ....[2]....
        /*0048*/ 	.word	0xffffffff


	//   ....[3]....
        /*004c*/ 	.word	0xffffffff


	//   ....[4]....
        /*0050*/ 	.word	0xffffffff


	//   ....[5]....
        /*0054*/ 	.word	0xffffffff


	//----- nvinfo : EIATTR_COOP_GROUP_INSTR_OFFSETS
	.align		4
.L_24:
        /*0058*/ 	.byte	0x04, 0x28
        /*005a*/ 	.short	(.L_26 - .L_25)


	//   ....[0]....
.L_25:
        /*005c*/ 	.word	0x00000060


	//   ....[1]....
        /*0060*/ 	.word	0x00000070


	//   ....[2]....
        /*0064*/ 	.word	0x00000130


	//   ....[3]....
        /*0068*/ 	.word	0x000002c0


	//   ....[4]....
        /*006c*/ 	.word	0x00000770


	//   ....[5]....
        /*0070*/ 	.word	0x000011f0


	//----- nvinfo : EIATTR_REG_RECONFIG
	.align		4
.L_26:
        /*0074*/ 	.byte	0x01, 0x54
	.zero		2


	//----- nvinfo : EIATTR_MBARRIER_INSTR_OFFSETS
	.align		4
        /*0078*/ 	.byte	0x04, 0x39
        /*007a*/ 	.short	(.L_28 - .L_27)


	//   ....[0]....
.L_27:
        /*007c*/ 	.word	0x00000230
        /*0080*/ 	.word	0x000000ff
        /*0084*/ 	.word	0x00000000
        /*0088*/ 	.short	0x0100
        /*008a*/ 	.byte	0x08
	.zero		1


	//   ....[1]....
        /*008c*/ 	.word	0x00000240
        /*0090*/ 	.word	0x000000ff
        /*0094*/ 	.word	0x00000020
        /*0098*/ 	.short	0x0100
        /*009a*/ 	.byte	0x08
	.zero		1


	//   ....[2]....
        /*009c*/ 	.word	0x00000250
        /*00a0*/ 	.word	0x000000ff
        /*00a4*/ 	.word	0x00000008
        /*00a8*/ 	.short	0x0100
        /*00aa*/ 	.byte	0x08
	.zero		1


	//   ....[3]....
        /*00ac*/ 	.word	0x00000260
        /*00b0*/ 	.word	0x000000ff
        /*00b4*/ 	.word	0x00000028
        /*00b8*/ 	.short	0x0100
        /*00ba*/ 	.byte	0x08
	.zero		1


	//   ....[4]....
        /*00bc*/ 	.word	0x00000270
        /*00c0*/ 	.word	0x000000ff
        /*00c4*/ 	.word	0x00000010
        /*00c8*/ 	.short	0x0100
        /*00ca*/ 	.byte	0x08
	.zero		1


	//   ....[5]....
        /*00cc*/ 	.word	0x00000280
        /*00d0*/ 	.word	0x000000ff
        /*00d4*/ 	.word	0x00000030
        /*00d8*/ 	.short	0x0100
        /*00da*/ 	.byte	0x08
	.zero		1


	//   ....[6]....
        /*00dc*/ 	.word	0x00000290
        /*00e0*/ 	.word	0x000000ff
        /*00e4*/ 	.word	0x00000018
        /*00e8*/ 	.short	0x0100
        /*00ea*/ 	.byte	0x08
	.zero		1


	//   ....[7]....
        /*00ec*/ 	.word	0x000002a0
        /*00f0*/ 	.word	0x000000ff
        /*00f4*/ 	.word	0x00000038
        /*00f8*/ 	.short	0x0100
        /*00fa*/ 	.byte	0x08
	.zero		1


	//   ....[8]....
        /*00fc*/ 	.word	0x000006d0
        /*0100*/ 	.word	0x000000ff
        /*0104*/ 	.word	0x00000050
        /*0108*/ 	.short	0x0100
        /*010a*/ 	.byte	0x06
	.zero		1


	//   ....[9]....
        /*010c*/ 	.word	0x00000720
        /*0110*/ 	.word	0x000000ff
        /*0114*/ 	.word	0x00000058
        /*0118*/ 	.short	0x0100
        /*011a*/ 	.byte	0x06
	.zero		1


	//   ....[10]....
        /*011c*/ 	.word	0x00001710
        /*0120*/ 	.word	0x000000ff
        /*0124*/ 	.word	0x00000000
        /*0128*/ 	.short	0x010a
        /*012a*/ 	.byte	0x06
	.zero		1


	//   ....[11]....
        /*012c*/ 	.word	0x00001750
        /*0130*/ 	.word	0x000000ff
        /*0134*/ 	.word	0x00000000
        /*0138*/ 	.short	0x010a
        /*013a*/ 	.byte	0x06
	.zero		1


	//   ....[12]....
        /*013c*/ 	.word	0x00002130
        /*0140*/ 	.word	0x000000ff
        /*0144*/ 	.word	0x00000000
        /*0148*/ 	.short	0x010a
        /*014a*/ 	.byte	0x0c
	.zero		1


	//   ....[13]....
        /*014c*/ 	.word	0x00002170
        /*0150*/ 	.word	0x000000ff
        /*0154*/ 	.word	0x00000000
        /*0158*/ 	.short	0x010a
        /*015a*/ 	.byte	0x0c
	.zero		1


	//   ....[14]....
        /*015c*/ 	.word	0x00002860
        /*0160*/ 	.word	0x0000008e
        /*0164*/ 	.word	0x00000000
        /*0168*/ 	.short	0x0101
        /*016a*/ 	.byte	0x3f
	.zero		1


	//   ....[15]....
        /*016c*/ 	.word	0x00002ec0
        /*0170*/ 	.word	0x0000000c
        /*0174*/ 	.word	0x00000000
        /*0178*/ 	.short	0x0101
        /*017a*/ 	.byte	0x3f
	.zero		1


	//   ....[16]....
        /*017c*/ 	.word	0x000087a0
        /*0180*/ 	.word	0x00000015
        /*0184*/ 	.word	0x00000020
        /*0188*/ 	.short	0x010a
        /*018a*/ 	.byte	0x3f
	.zero		1


	//   ....[17]....
        /*018c*/ 	.word	0x00008b40
        /*0190*/ 	.word	0x00000006
        /*0194*/ 	.word	0x00000058
        /*0198*/ 	.short	0x0101
        /*019a*/ 	.byte	0x3f
	.zero		1


	//   ....[18]....
        /*019c*/ 	.word	0x00009240
        /*01a0*/ 	.word	0x00000005
        /*01a4*/ 	.word	0x00000000
        /*01a8*/ 	.short	0x010a
        /*01aa*/ 	.byte	0x3f
	.zero		1


	//   ....[19]....
        /*01ac*/ 	.word	0x000092c0
        /*01b0*/ 	.word	0x00000007
        /*01b4*/ 	.word	0x00000000
        /*01b8*/ 	.short	0x010a
        /*01ba*/ 	.byte	0x3f
	.zero		1


	//   ....[20]....
        /*01bc*/ 	.word	0x00009350
        /*01c0*/ 	.word	0x00000006
        /*01c4*/ 	.word	0x00000000
        /*01c8*/ 	.short	0x010a
        /*01ca*/ 	.byte	0x3f
	.zero		1


	//   ....[21]....
        /*01cc*/ 	.word	0x000093e0
        /*01d0*/ 	.word	0x00000003
        /*01d4*/ 	.word	0x00000000
        /*01d8*/ 	.short	0x010a
        /*01da*/ 	.byte	0x3f
	.zero		1


	//   ....[22]....
        /*01dc*/ 	.word	0x00009450
        /*01e0*/ 	.word	0x0000000c
        /*01e4*/ 	.word	0x00000000
        /*01e8*/ 	.short	0x010a
        /*01ea*/ 	.byte	0x3f
	.zero		1


	//   ....[23]....
        /*01ec*/ 	.word	0x000094b0
        /*01f0*/ 	.word	0x0000008e
        /*01f4*/ 	.word	0x00000000
        /*01f8*/ 	.short	0x010a
        /*01fa*/ 	.byte	0x3f
	.zero		1


	//   ....[24]....
        /*01fc*/ 	.word	0x00009580
        /*0200*/ 	.word	0x00000015
        /*0204*/ 	.word	0x00000020
        /*0208*/ 	.short	0x010a
        /*020a*/ 	.byte	0x3f
	.zero		1


	//   ....[25]....
        /*020c*/ 	.word	0x00009650
        /*0210*/ 	.word	0x00000005
        /*0214*/ 	.word	0x00000000
        /*0218*/ 	.short	0x010a
        /*021a*/ 	.byte	0x3f
	.zero		1


	//   ....[26]....
        /*021c*/ 	.word	0x000096a0
        /*0220*/ 	.word	0x00000007
        /*0224*/ 	.word	0x00000000
        /*0228*/ 	.short	0x010a
        /*022a*/ 	.byte	0x3f
	.zero		1


	//   ....[27]....
        /*022c*/ 	.word	0x000096f0
        /*0230*/ 	.word	0x00000006
        /*0234*/ 	.word	0x00000000
        /*0238*/ 	.short	0x010a
        /*023a*/ 	.byte	0x3f
	.zero		1


	//----- nvinfo : EIATTR_NUM_MBARRIERS
	.align		4
.L_28:
        /*023c*/ 	.byte	0x03, 0x38
        /*023e*/ 	.short	0x000a


	//----- nvinfo : EIATTR_EXIT_INSTR_OFFSETS
	.align		4
        /*0240*/ 	.byte	0x04, 0x1c
        /*0242*/ 	.short	(.L_30 - .L_29)


	//   ....[0]....
.L_29:
        /*0244*/ 	.word	0x000008d0


	//   ....[1]....
        /*0248*/ 	.word	0x000010c0


	//   ....[2]....
        /*024c*/ 	.word	0x00007ed0


	//   ....[3]....
        /*0250*/ 	.word	0x00008420


	//   ....[4]....
        /*0254*/ 	.word	0x00009430


	//----- nvinfo : EIATTR_MAX_THREADS
	.align		4
.L_30:
        /*0258*/ 	.byte	0x04, 0x05
        /*025a*/ 	.short	(.L_32 - .L_31)
.L_31:
        /*025c*/ 	.word	0x00000180
        /*0260*/ 	.word	0x00000001
        /*0264*/ 	.word	0x00000001


	//----- nvinfo : EIATTR_CRS_STACK_SIZE
	.align		4
.L_32:
        /*0268*/ 	.byte	0x04, 0x1e
        /*026a*/ 	.short	(.L_34 - .L_33)
.L_33:
        /*026c*/ 	.word	0x00000000


	//----- nvinfo : EIATTR_CBANK_PARAM_SIZE
	.align		4
.L_34:
        /*0270*/ 	.byte	0x03, 0x19
        /*0272*/ 	.short	0x0470


	//----- nvinfo : EIATTR_PARAM_CBANK
	.align		4
        /*0274*/ 	.byte	0x04, 0x0a
        /*0276*/ 	.short	(.L_36 - .L_35)
	.align		4
.L_35:
        /*0278*/ 	.word	index@(.nv.constant0._ZN7cutlass13device_kernelINS_4gemm6kernel13GemmUniversalIN4cute5tupleIJiiiiEEENS1_10collective13CollectiveMmaINS1_37MainloopSm90TmaGmmaWarpSpecializedFP8ILi4ENS5_IJNS4_1CILi1EEENSA_ILi2EEESB_EEENS1_35KernelTmaWarpSpecializedCooperativeEEENS5_IJNSA_ILi128EEESG_SG_EEENS_12float_e5m2_tENS5_IJlSB_lEEESI_SJ_NS4_8TiledMMAINS4_8MMA_AtomIJNS4_4SM904GMMA31MMA_64x128x32_F32E5M2E5M2_SS_TNILNSN_7ScaleInE1ELSP_1EEEEEENS4_6LayoutINS5_IJSC_SB_SB_EEENS5_IJSB_NSA_ILi0EEESU_EEEEENS5_IJNS4_10UnderscoreESX_SX_EEEEENS4_23SM90_TMA_LOAD_MULTICASTENS4_14ComposedLayoutINS4_7SwizzleILi3ELi4ELi3EEENS4_18smem_ptr_flag_bitsILi8EEENSS_INS5_IJNSA_ILi8EEESG_EEENS5_IJSG_SB_EEEEEEEvNS4_8identityENS4_13SM90_TMA_LOADES1A_vS1B_EENS_8epilogue10collective6detail29Sm90TmaWarpSpecializedAdapterINS1F_15DefaultEpilogueISI_SJ_SJ_NS1E_6thread17LinearCombinationISI_Li1EffLNS1J_9ScaleType4KindE0ELNS_15FloatRoundStyleE2ESI_EENS1_15EpilogueDefaultEEEEEvvEEEEvNT_6ParamsE)
        /*027c*/ 	.short	0x0210
        /*027e*/ 	.short	0x0470


	//----- nvinfo : EIATTR_SW_WAR
	.align		4
.L_36:
        /*0280*/ 	.byte	0x04, 0x36
        /*0282*/ 	.short	(.L_38 - .L_37)
.L_37:
        /*0284*/ 	.word	0x00000008
.L_38:


//--------------------- .nv.callgraph             --------------------------
	.section	.nv.callgraph,"",@"SHT_CUDA_CALLGRAPH"
	.align	4
	.sectionentsize	8
	.align		4
        /*0000*/ 	.word	0x00000000
	.align		4
        /*0004*/ 	.word	0xffffffff
	.align		4
        /*0008*/ 	.word	0x00000000
	.align		4
        /*000c*/ 	.word	0xfffffffe
	.align		4
        /*0010*/ 	.word	0x00000000
	.align		4
        /*0014*/ 	.word	0xfffffffd
	.align		4
        /*0018*/ 	.word	0x00000000
	.align		4
        /*001c*/ 	.word	0xfffffffc


//--------------------- .nv.constant4             --------------------------
	.section	.nv.constant4,"a",@progbits
	.align	8
	.align		8
.nv.constant4:
        /*0000*/ 	.dword	_ZN39_INTERNAL_02684f3e_4_k_cu_e4416554_46314cuda3std3__45__cpo5beginE
	.align		8
        /*0008*/ 	.dword	_ZN39_INTERNAL_02684f3e_4_k_cu_e4416554_46314cuda3std3__45__cpo3endE
	.align		8
        /*0010*/ 	.dword	_ZN39_INTERNAL_02684f3e_4_k_cu_e4416554_46314cuda3std3__45__cpo6cbeginE
	.align		8
        /*0018*/ 	.dword	_ZN39_INTERNAL_02684f3e_4_k_cu_e4416554_46314cuda3std3__45__cpo4cendE
	.align		8
        /*0020*/ 	.dword	_ZN39_INTERNAL_02684f3e_4_k_cu_e4416554_46314cuda3std3__441_GLOBAL__N__02684f3e_4_k_cu_e4416554_46316ignoreE
	.align		8
        /*0028*/ 	.dword	_ZN39_INTERNAL_02684f3e_4_k_cu_e4416554_46314cuda3std3__419piecewise_constructE
	.align		8
        /*0030*/ 	.dword	_ZN39_INTERNAL_02684f3e_4_k_cu_e4416554_46314cuda3std3__48in_placeE
	.align		8
        /*0038*/ 	.dword	_ZN39_INTERNAL_02684f3e_4_k_cu_e4416554_46314cuda3std6ranges3__45__cpo4swapE
	.align		8
        /*0040*/ 	.dword	_ZN39_INTERNAL_02684f3e_4_k_cu_e4416554_46314cuda3std6ranges3__45__cpo9iter_moveE
	.align		8
        /*0048*/ 	.dword	_ZN39_INTERNAL_02684f3e_4_k_cu_e4416554_46314cute7productE
	.align		8
        /*0050*/ 	.dword	_ZN39_INTERNAL_02684f3e_4_k_cu_e4416554_46314cute1_E


//--------------------- .text._ZN7cutlass13device_kernelINS_4gemm6kernel13GemmUniversalIN4cute5tupleIJiiiiEEENS1_10collective13CollectiveMmaINS1_37MainloopSm90TmaGmmaWarpSpecializedFP8ILi4ENS5_IJNS4_1CILi1EEENSA_ILi2EEESB_EEENS1_35KernelTmaWarpSpecializedCooperativeEEENS5_IJNSA_ILi128EEESG_SG_EEENS_12float_e5m2_tENS5_IJlSB_lEEESI_SJ_NS4_8TiledMMAINS4_8MMA_AtomIJNS4_4SM904GMMA31MMA_64x128x32_F32E5M2E5M2_SS_TNILNSN_7ScaleInE1ELSP_1EEEEEENS4_6LayoutINS5_IJSC_SB_SB_EEENS5_IJSB_NSA_ILi0EEESU_EEEEENS5_IJNS4_10UnderscoreESX_SX_EEEEENS4_23SM90_TMA_LOAD_MULTICASTENS4_14ComposedLayoutINS4_7SwizzleILi3ELi4ELi3EEENS4_18smem_ptr_flag_bitsILi8EEENSS_INS5_IJNSA_ILi8EEESG_EEENS5_IJSG_SB_EEEEEEEvNS4_8identityENS4_13SM90_TMA_LOADES1A_vS1B_EENS_8epilogue10collective6detail29Sm90TmaWarpSpecializedAdapterINS1F_15DefaultEpilogueISI_SJ_SJ_NS1E_6thread17LinearCombinationISI_Li1EffLNS1J_9ScaleType4KindE0ELNS_15FloatRoundStyleE2ESI_EENS1_15EpilogueDefaultEEEEEvvEEEEvNT_6ParamsE --------------------------
	.section	.text._ZN7cutlass13device_kernelINS_4gemm6kernel13GemmUniversalIN4cute5tupleIJiiiiEEENS1_10collective13CollectiveMmaINS1_37MainloopSm90TmaGmmaWarpSpecializedFP8ILi4ENS5_IJNS4_1CILi1EEENSA_ILi2EEESB_EEENS1_35KernelTmaWarpSpecializedCooperativeEEENS5_IJNSA_ILi128EEESG_SG_EEENS_12float_e5m2_tENS5_IJlSB_lEEESI_SJ_NS4_8TiledMMAINS4_8MMA_AtomIJNS4_4SM904GMMA31MMA_64x128x32_F32E5M2E5M2_SS_TNILNSN_7ScaleInE1ELSP_1EEEEEENS4_6LayoutINS5_IJSC_SB_SB_EEENS5_IJSB_NSA_ILi0EEESU_EEEEENS5_IJNS4_10UnderscoreESX_SX_EEEEENS4_23SM90_TMA_LOAD_MULTICASTENS4_14ComposedLayoutINS4_7SwizzleILi3ELi4ELi3EEENS4_18smem_ptr_flag_bitsILi8EEENSS_INS5_IJNSA_ILi8EEESG_EEENS5_IJSG_SB_EEEEEEEvNS4_8identityENS4_13SM90_TMA_LOADES1A_vS1B_EENS_8epilogue10collective6detail29Sm90TmaWarpSpecializedAdapterINS1F_15DefaultEpilogueISI_SJ_SJ_NS1E_6thread17LinearCombinationISI_Li1EffLNS1J_9ScaleType4KindE0ELNS_15FloatRoundStyleE2ESI_EENS1_15EpilogueDefaultEEEEEvvEEEEvNT_6ParamsE,"ax",@progbits
	.align	128
.text._ZN7cutlass13device_kernelINS_4gemm6kernel13GemmUniversalIN4cute5tupleIJiiiiEEENS1_10collective13CollectiveMmaINS1_37MainloopSm90TmaGmmaWarpSpecializedFP8ILi4ENS5_IJNS4_1CILi1EEENSA_ILi2EEESB_EEENS1_35KernelTmaWarpSpecializedCooperativeEEENS5_IJNSA_ILi128EEESG_SG_EEENS_12float_e5m2_tENS5_IJlSB_lEEESI_SJ_NS4_8TiledMMAINS4_8MMA_AtomIJNS4_4SM904GMMA31MMA_64x128x32_F32E5M2E5M2_SS_TNILNSN_7ScaleInE1ELSP_1EEEEEENS4_6LayoutINS5_IJSC_SB_SB_EEENS5_IJSB_NSA_ILi0EEESU_EEEEENS5_IJNS4_10UnderscoreESX_SX_EEEEENS4_23SM90_TMA_LOAD_MULTICASTENS4_14ComposedLayoutINS4_7SwizzleILi3ELi4ELi3EEENS4_18smem_ptr_flag_bitsILi8EEENSS_INS5_IJNSA_ILi8EEESG_EEENS5_IJSG_SB_EEEEEEEvNS4_8identityENS4_13SM90_TMA_LOADES1A_vS1B_EENS_8epilogue10collective6detail29Sm90TmaWarpSpecializedAdapterINS1F_15DefaultEpilogueISI_SJ_SJ_NS1E_6thread17LinearCombinationISI_Li1EffLNS1J_9ScaleType4KindE0ELNS_15FloatRoundStyleE2ESI_EENS1_15EpilogueDefaultEEEEEvvEEEEvNT_6ParamsE:
        .type           _ZN7cutlass13device_kernelINS_4gemm6kernel13GemmUniversalIN4cute5tupleIJiiiiEEENS1_10collective13CollectiveMmaINS1_37MainloopSm90TmaGmmaWarpSpecializedFP8ILi4ENS5_IJNS4_1CILi1EEENSA_ILi2EEESB_EEENS1_35KernelTmaWarpSpecializedCooperativeEEENS5_IJNSA_ILi128EEESG_SG_EEENS_12float_e5m2_tENS5_IJlSB_lEEESI_SJ_NS4_8TiledMMAINS4_8MMA_AtomIJNS4_4SM904GMMA31MMA_64x128x32_F32E5M2E5M2_SS_TNILNSN_7ScaleInE1ELSP_1EEEEEENS4_6LayoutINS5_IJSC_SB_SB_EEENS5_IJSB_NSA_ILi0EEESU_EEEEENS5_IJNS4_10UnderscoreESX_SX_EEEEENS4_23SM90_TMA_LOAD_MULTICASTENS4_14ComposedLayoutINS4_7SwizzleILi3ELi4ELi3EEENS4_18smem_ptr_flag_bitsILi8EEENSS_INS5_IJNSA_ILi8EEESG_EEENS5_IJSG_SB_EEEEEEEvNS4_8identityENS4_13SM90_TMA_LOADES1A_vS1B_EENS_8epilogue10collective6detail29Sm90TmaWarpSpecializedAdapterINS1F_15DefaultEpilogueISI_SJ_SJ_NS1E_6thread17LinearCombinationISI_Li1EffLNS1J_9ScaleType4KindE0ELNS_15FloatRoundStyleE2ESI_EENS1_15EpilogueDefaultEEEEEvvEEEEvNT_6ParamsE,@function
        .size           _ZN7cutlass13device_kernelINS_4gemm6kernel13GemmUniversalIN4cute5tupleIJiiiiEEENS1_10collective13CollectiveMmaINS1_37MainloopSm90TmaGmmaWarpSpecializedFP8ILi4ENS5_IJNS4_1CILi1EEENSA_ILi2EEESB_EEENS1_35KernelTmaWarpSpecializedCooperativeEEENS5_IJNSA_ILi128EEESG_SG_EEENS_12float_e5m2_tENS5_IJlSB_lEEESI_SJ_NS4_8TiledMMAINS4_8MMA_AtomIJNS4_4SM904GMMA31MMA_64x128x32_F32E5M2E5M2_SS_TNILNSN_7ScaleInE1ELSP_1EEEEEENS4_6LayoutINS5_IJSC_SB_SB_EEENS5_IJSB_NSA_ILi0EEESU_EEEEENS5_IJNS4_10UnderscoreESX_SX_EEEEENS4_23SM90_TMA_LOAD_MULTICASTENS4_14ComposedLayoutINS4_7SwizzleILi3ELi4ELi3EEENS4_18smem_ptr_flag_bitsILi8EEENSS_INS5_IJNSA_ILi8EEESG_EEENS5_IJSG_SB_EEEEEEEvNS4_8identityENS4_13SM90_TMA_LOADES1A_vS1B_EENS_8epilogue10collective6detail29Sm90TmaWarpSpecializedAdapterINS1F_15DefaultEpilogueISI_SJ_SJ_NS1E_6thread17LinearCombinationISI_Li1EffLNS1J_9ScaleType4KindE0ELNS_15FloatRoundStyleE2ESI_EENS1_15EpilogueDefaultEEEEEvvEEEEvNT_6ParamsE,(.L_x_204 - _ZN7cutlass13device_kernelINS_4gemm6kernel13GemmUniversalIN4cute5tupleIJiiiiEEENS1_10collective13CollectiveMmaINS1_37MainloopSm90TmaGmmaWarpSpecializedFP8ILi4ENS5_IJNS4_1CILi1EEENSA_ILi2EEESB_EEENS1_35KernelTmaWarpSpecializedCooperativeEEENS5_IJNSA_ILi128EEESG_SG_EEENS_12float_e5m2_tENS5_IJlSB_lEEESI_SJ_NS4_8TiledMMAINS4_8MMA_AtomIJNS4_4SM904GMMA31MMA_64x128x32_F32E5M2E5M2_SS_TNILNSN_7ScaleInE1ELSP_1EEEEEENS4_6LayoutINS5_IJSC_SB_SB_EEENS5_IJSB_NSA_ILi0EEESU_EEEEENS5_IJNS4_10UnderscoreESX_SX_EEEEENS4_23SM90_TMA_LOAD_MULTICASTENS4_14ComposedLayoutINS4_7SwizzleILi3ELi4ELi3EEENS4_18smem_ptr_flag_bitsILi8EEENSS_INS5_IJNSA_ILi8EEESG_EEENS5_IJSG_SB_EEEEEEEvNS4_8identityENS4_13SM90_TMA_LOADES1A_vS1B_EENS_8epilogue10collective6detail29Sm90TmaWarpSpecializedAdapterINS1F_15DefaultEpilogueISI_SJ_SJ_NS1E_6thread17LinearCombinationISI_Li1EffLNS1J_9ScaleType4KindE0ELNS_15FloatRoundStyleE2ESI_EENS1_15EpilogueDefaultEEEEEvvEEEEvNT_6ParamsE)
        .other          _ZN7cutlass13device_kernelINS_4gemm6kernel13GemmUniversalIN4cute5tupleIJiiiiEEENS1_10collective13CollectiveMmaINS1_37MainloopSm90TmaGmmaWarpSpecializedFP8ILi4ENS5_IJNS4_1CILi1EEENSA_ILi2EEESB_EEENS1_35KernelTmaWarpSpecializedCooperativeEEENS5_IJNSA_ILi128EEESG_SG_EEENS_12float_e5m2_tENS5_IJlSB_lEEESI_SJ_NS4_8TiledMMAINS4_8MMA_AtomIJNS4_4SM904GMMA31MMA_64x128x32_F32E5M2E5M2_SS_TNILNSN_7ScaleInE1ELSP_1EEEEEENS4_6LayoutINS5_IJSC_SB_SB_EEENS5_IJSB_NSA_ILi0EEESU_EEEEENS5_IJNS4_10UnderscoreESX_SX_EEEEENS4_23SM90_TMA_LOAD_MULTICASTENS4_14ComposedLayoutINS4_7SwizzleILi3ELi4ELi3EEENS4_18smem_ptr_flag_bitsILi8EEENSS_INS5_IJNSA_ILi8EEESG_EEENS5_IJSG_SB_EEEEEEEvNS4_8identityENS4_13SM90_TMA_LOADES1A_vS1B_EENS_8epilogue10collective6detail29Sm90TmaWarpSpecializedAdapterINS1F_15DefaultEpilogueISI_SJ_SJ_NS1E_6thread17LinearCombinationISI_Li1EffLNS1J_9ScaleType4KindE0ELNS_15FloatRoundStyleE2ESI_EENS1_15EpilogueDefaultEEEEEvvEEEEvNT_6ParamsE,@"STO_CUDA_ENTRY STV_DEFAULT"
_ZN7cutlass13device_kernelINS_4gemm6kernel13GemmUniversalIN4cute5tupleIJiiiiEEENS1_10collective13CollectiveMmaINS1_37MainloopSm90TmaGmmaWarpSpecializedFP8ILi4ENS5_IJNS4_1CILi1EEENSA_ILi2EEESB_EEENS1_35KernelTmaWarpSpecializedCooperativeEEENS5_IJNSA_ILi128EEESG_SG_EEENS_12float_e5m2_tENS5_IJlSB_lEEESI_SJ_NS4_8TiledMMAINS4_8MMA_AtomIJNS4_4SM904GMMA31MMA_64x128x32_F32E5M2E5M2_SS_TNILNSN_7ScaleInE1ELSP_1EEEEEENS4_6LayoutINS5_IJSC_SB_SB_EEENS5_IJSB_NSA_ILi0EEESU_EEEEENS5_IJNS4_10UnderscoreESX_SX_EEEEENS4_23SM90_TMA_LOAD_MULTICASTENS4_14ComposedLayoutINS4_7SwizzleILi3ELi4ELi3EEENS4_18smem_ptr_flag_bitsILi8EEENSS_INS5_IJNSA_ILi8EEESG_EEENS5_IJSG_SB_EEEEEEEvNS4_8identityENS4_13SM90_TMA_LOADES1A_vS1B_EENS_8epilogue10collective6detail29Sm90TmaWarpSpecializedAdapterINS1F_15DefaultEpilogueISI_SJ_SJ_NS1E_6thread17LinearCombinationISI_Li1EffLNS1J_9ScaleType4KindE0ELNS_15FloatRoundStyleE2ESI_EENS1_15EpilogueDefaultEEEEEvvEEEEvNT_6ParamsE:
[----:B------:R-:W-:Y:S01]  /*0000*/  LDC R1, c[0x0][0x28] ;  /* 0x00000a00ff017b82 */ /* 0x000fe20000000800 */
[----:B------:R-:W0:Y:S01]  /*0010*/  S2R R0, SR_TID.X ;  /* 0x0000000000007919 */ /* 0x000e220000002100 */
[----:B------:R-:W-:Y:S01]  /*0020*/  ELECT P0, URZ, PT ;  /* 0x00000000003f782f */ /* 0x000fe20003800000 */
[----:B------:R-:W-:Y:S01]  /*0030*/  BSSY B0, `(.L_x_0) ;  /* 0x000000f000007945 */ /* 0x000fe20003800000 */
[--C-:B0-----:R-:W-:Y:S02]  /*0040*/  SHF.R.U32.HI R2, RZ, 0x5, R0.reuse ;  /* 0x00000005ff027819 */ /* 0x101fe40000011600 */
[----:B------:R-:W-:-:S03]  /*0050*/  SHF.R.U32.HI R3, RZ, 0x7, R0 ;  /* 0x00000007ff037819 */ /* 0x000fc60000011600 */
[----:B------:R-:W0:Y:S04]  /*0060*/  SHFL.IDX PT, R6, R2, RZ, 0x1f ;  /* 0x00001fff02067589 */ /* 0x000e2800000e0000 */
[----:B------:R1:W2:Y:S01]  /*0070*/  SHFL.IDX PT, R4, R3, RZ, 0x1f ;  /* 0x00001fff03047589 */ /* 0x0002a200000e0000 */
[----:B0-----:R-:W-:-:S13]  /*0080*/  ISETP.NE.OR P0, PT, R6, RZ, !P0 ;  /* 0x000000ff0600720c */ /* 0x001fda0004705670 */
[----:B-12---:R-:W-:Y:S05]  /*0090*/  @P0 BRA `(.L_x_1) ;  /* 0x0000000000200947 */ /* 0x006fea0003800000 */
[----:B------:R-:W-:Y:S02]  /*00a0*/  ULDC.64 UR4, c[0x0][0x198] ;  /* 0x0000660000047ab9 */ /* 0x000fe40000000a00 */
[----:B------:R-:W-:Y:S02]  /*00b0*/  UIADD3 UR6, UP0, UR4, 0xf0, URZ ;  /* 0x000000f004067890 */ /* 0x000fe4000ff1e03f */
[----:B------:R-:W-:Y:S02]  /*00c0*/  UIADD3 UR4, UP1, UR4, 0x1f0, URZ ;  /* 0x000001f004047890 */ /* 0x000fe4000ff3e03f */
[----:B------:R-:W-:Y:S02]  /*00d0*/  UIADD3.X UR7, URZ, UR5, URZ, UP0, !UPT ;  /* 0x000000053f077290 */ /* 0x000fe400087fe43f */
[----:B------:R-:W-:-:S07]  /*00e0*/  UIADD3.X UR5, URZ, UR5, URZ, UP1, !UPT ;  /* 0x000000053f057290 */ /* 0x000fce0008ffe43f */
[----:B------:R0:W-:Y:S02]  /*00f0*/  UTMACCTL.PF [UR6] ;  /* 0x00000000060079b9 */ /* 0x0001e40008040000 */
[----:B------:R0:W-:Y:S02]  /*0100*/  UTMACCTL.PF [UR4] ;  /* 0x00000000040079b9 */ /* 0x0001e40008040000 */
[----:B0-----:R-:W-:Y:S01]  /*0110*/  NOP ;  /* 0x0000000000007918 */ /* 0x001fe20000000000 */
.L_x_1:
[----:B------:R-:W-:Y:S05]  /*0120*/  BSYNC B0 ;  /* 0x0000000000007941 */ /* 0x000fea0003800000 */
.L_x_0:
[----:B------:R-:W0:Y:S02]  /*0130*/  SHFL.IDX PT, R3, R2, RZ, 0x1f ;  /* 0x00001fff02037589 */ /* 0x000e2400000e0000 */
[----:B0-----:R-:W-:-:S13]  /*0140*/  ISETP.NE.AND P0, PT, R3, RZ, PT ;  /* 0x000000ff0300720c */ /* 0x001fda0003f05270 */
[----:B------:R-:W-:Y:S05]  /*0150*/  @P0 BRA `(.L_x_2) ;  /* 0x0000000000580947 */ /* 0x000fea0003800000 */
[----:B------:R-:W0:Y:S01]  /*0160*/  S2UR UR8, SR_CgaCtaId ;  /* 0x00000000000879c3 */ /* 0x000e220000008800 */
[----:B------:R-:W-:Y:S01]  /*0170*/  UMOV UR4, 0x400 ;  /* 0x0000040000047882 */ /* 0x000fe20000000000 */
[----:B------:R-:W-:Y:S01]  /*0180*/  UMOV UR5, 0x1 ;  /* 0x0000000100057882 */ /* 0x000fe20000000000 */
[----:B------:R-:W-:Y:S01]  /*0190*/  UMOV UR6, 0x4 ;  /* 0x0000000400067882 */ /* 0x000fe20000000000 */
[----:B------:R-:W-:Y:S01]  /*01a0*/  ELECT P0, URZ, PT ;  /* 0x00000000003f782f */ /* 0x000fe20003800000 */
[----:B------:R-:W-:-:S04]  /*01b0*/  UIADD3 UR6, -UR6, 0x100000, URZ ;  /* 0x0010000006067890 */ /* 0x000fc8000fffe13f */
[----:B------:R-:W-:Y:S02]  /*01c0*/  USHF.L.U32 UR7, UR6, 0xb, URZ ;  /* 0x0000000b06077899 */ /* 0x000fe4000800063f */
[----:B------:R-:W-:Y:S02]  /*01d0*/  USHF.L.U32 UR6, UR6, 0x1, URZ ;  /* 0x0000000106067899 */ /* 0x000fe4000800063f */
[----:B0-----:R-:W-:Y:S02]  /*01e0*/  ULEA UR8, UR8, UR4, 0x18 ;  /* 0x0000000408087291 */ /* 0x001fe4000f8ec03f */
[----:B------:R-:W-:-:S04]  /*01f0*/  UIADD3 UR4, -UR5, 0x100000, URZ ;  /* 0x0010000005047890 */ /* 0x000fc8000fffe13f */
[----:B------:R-:W-:Y:S02]  /*0200*/  USHF.L.U32 UR5, UR4, 0xb, URZ ;  /* 0x0000000b04057899 */ /* 0x000fe4000800063f */
[----:B------:R-:W-:Y:S01]  /*0210*/  USHF.L.U32 UR4, UR4, 0x1, URZ ;  /* 0x0000000104047899 */ /* 0x000fe2000800063f */
[----:B------:R-:W0:Y:S11]  /*0220*/  FENCE.VIEW.ASYNC.S ;  /* 0x00000000000073c6 */ /* 0x000e360000000000 */
[----:B0-----:R0:W1:Y:S01]  /*0230*/  SYNCS.EXCH.64 URZ, [UR8], UR4 ;  /* 0x00000004083f75b2 */ /* 0x0010620008000100 */
[----:B------:R0:W2:Y:S01]  /*0240*/  SYNCS.EXCH.64 URZ, [UR8+0x20], UR6 ;  /* 0x00002006083f75b2 */ /* 0x0000a20008000100 */
[----:B------:R0:W3:Y:S01]  /*0250*/  SYNCS.EXCH.64 URZ, [UR8+0x8], UR4 ;  /* 0x00000804083f75b2 */ /* 0x0000e20008000100 */
[----:B------:R0:W4:Y:S01]  /*0260*/  SYNCS.EXCH.64 URZ, [UR8+0x28], UR6 ;  /* 0x00002806083f75b2 */ /* 0x0001220008000100 */
[----:B------:R0:W0:Y:S01]  /*0270*/  SYNCS.EXCH.64 URZ, [UR8+0x10], UR4 ;  /* 0x00001004083f75b2 */ /* 0x0000220008000100 */
[----:B------:R0:W0:Y:S01]  /*0280*/  SYNCS.EXCH.64 URZ, [UR8+0x30], UR6 ;  /* 0x00003006083f75b2 */ /* 0x0000220008000100 */
[----:B------:R0:W0:Y:S01]  /*0290*/  SYNCS.EXCH.64 URZ, [UR8+0x18], UR4 ;  /* 0x00001804083f75b2 */ /* 0x0000220008000100 */
[----:B------:R0:W0:Y:S01]  /*02a0*/  SYNCS.EXCH.64 URZ, [UR8+0x38], UR6 ;  /* 0x00003806083f75b2 */ /* 0x0000220008000100 */
[----:B------:R-:W-:Y:S01]  /*02b0*/  NOP ;  /* 0x0000000000007918 */ /* 0x000fe20000000000 */
.L_x_2:
[----:B------:R-:W5:Y:S01]  /*02c0*/  SHFL.IDX PT, R2, R2, RZ, 0x1f ;  /* 0x00001fff02027589 */ /* 0x000f6200000e0000 */
[----:B------:R-:W-:Y:S01]  /*02d0*/  SHF.R.S32.HI R5, RZ, 0x1f, R0 ;  /* 0x0000001fff057819 */ /* 0x000fe20000011400 */
[----:B0-----:R-:W0:Y:S01]  /*02e0*/  S2UR UR8, SR_CTAID.X ;  /* 0x00000000000879c3 */ /* 0x001e220000002500 */
[----:B------:R-:W-:Y:S01]  /*02f0*/  ELECT P0, URZ, PT ;  /* 0x00000000003f782f */ /* 0x000fe20003800000 */
[----:B------:R-:W1:Y:S01]  /*0300*/  S2R R8, SR_CTAID.Y ;  /* 0x0000000000087919 */ /* 0x000e620000002600 */
[----:B------:R-:W-:Y:S01]  /*0310*/  LEA.HI R5, R5, R0, RZ, 0x7 ;  /* 0x0000000005057211 */ /* 0x000fe200078f38ff */
[----:B------:R-:W-:Y:S01]  /*0320*/  ULDC UR4, c[0x0][0x154] ;  /* 0x0000550000047ab9 */ /* 0x000fe20000000800 */
[----:B------:R-:W-:Y:S01]  /*0330*/  NOP ;  /* 0x0000000000007918 */ /* 0x000fe20000000000 */
[----:B------:R-:W-:Y:S01]  /*0340*/  NOP ;  /* 0x0000000000007918 */ /* 0x000fe20000000000 */
[----:B------:R-:W-:Y:S01]  /*0350*/  LOP3.LUT R5, R5, 0xffffff80, RZ, 0xc0, !PT ;  /* 0xffffff8005057812 */ /* 0x000fe200078ec0ff */
[----:B------:R-:W2:Y:S04]  /*0360*/  LDC R14, c[0x0][0x140] ;  /* 0x00005000ff0e7b82 */ /* 0x000ea80000000800 */
[----:B------:R-:W-:-:S04]  /*0370*/  IMAD.IADD R5, R0, 0x1, -R5 ;  /* 0x0000000100057824 */ /* 0x000fc800078e0a05 */
[----:B------:R-:W3:Y:S01]  /*0380*/  LDC R19, c[0x0][0x148] ;  /* 0x00005200ff137b82 */ /* 0x000ee20000000800 */
[----:B------:R-:W-:Y:S02]  /*0390*/  SHF.R.S32.HI R10, RZ, 0x1f, R5 ;  /* 0x0000001fff0a7819 */ /* 0x000fe40000011405 */
[----:B------:R-:W-:Y:S02]  /*03a0*/  LOP3.LUT P2, RZ, R5, 0x7, RZ, 0xc0, !PT ;  /* 0x0000000705ff7812 */ /* 0x000fe4000784c0ff */
[----:B------:R-:W-:Y:S02]  /*03b0*/  LEA.HI R10, R10, R5, RZ, 0x3 ;  /* 0x000000050a0a7211 */ /* 0x000fe400078f18ff */
[----:B-----5:R-:W-:Y:S01]  /*03c0*/  ISETP.NE.OR P0, PT, R2, RZ, !P0 ;  /* 0x000000ff0200720c */ /* 0x020fe20004705670 */
[----:B------:R-:W5:Y:S01]  /*03d0*/  LDC R12, c[0x0][0x144] ;  /* 0x00005100ff0c7b82 */ /* 0x000f620000000800 */
[--C-:B------:R-:W-:Y:S02]  /*03e0*/  SHF.R.S32.HI R2, RZ, 0x3, R10.reuse ;  /* 0x00000003ff027819 */ /* 0x100fe4000001140a */
[----:B------:R-:W-:-:S02]  /*03f0*/  SHF.R.S32.HI R7, RZ, 0x1f, R10 ;  /* 0x0000001fff077819 */ /* 0x000fc4000001140a */
[----:B------:R-:W-:Y:S02]  /*0400*/  SHF.R.S32.HI R10, RZ, 0x1f, R3 ;  /* 0x0000001fff0a7819 */ /* 0x000fe40000011403 */
[----:B------:R-:W-:Y:S02]  /*0410*/  LEA.HI R7, R7, R2, RZ, 0x2 ;  /* 0x0000000207077211 */ /* 0x000fe400078f10ff */
[----:B------:R-:W-:Y:S02]  /*0420*/  LEA.HI R10, R10, R3, RZ, 0x2 ;  /* 0x000000030a0a7211 */ /* 0x000fe400078f10ff */
[----:B------:R-:W-:Y:S01]  /*0430*/  LOP3.LUT R7, R7, 0xfffffffc, RZ, 0xc0, !PT ;  /* 0xfffffffc07077812 */ /* 0x000fe200078ec0ff */
[----:B------:R-:W-:Y:S01]  /*0440*/  VOTEU.ALL UP0, P0 ;  /* 0x00000000003f7886 */ /* 0x000fe20000000000 */
[----:B-1----:R-:W-:Y:S01]  /*0450*/  I2FP.F32.U32 R11, R8 ;  /* 0x00000008000b7245 */ /* 0x002fe20000201000 */
[----:B------:R-:W-:Y:S01]  /*0460*/  VOTEU.ALL UP1, P0 ;  /* 0x00000000003f7886 */ /* 0x000fe20000020000 */
[----:B------:R-:W-:Y:S01]  /*0470*/  LOP3.LUT R10, R10, 0x3ffffffc, RZ, 0xc0, !PT ;  /* 0x3ffffffc0a0a7812 */ /* 0x000fe200078ec0ff */
[----:B------:R-:W-:Y:S01]  /*0480*/  IMAD.IADD R7, R2, 0x1, -R7 ;  /* 0x0000000102077824 */ /* 0x000fe200078e0a07 */
[----:B------:R-:W1:Y:S01]  /*0490*/  @!UP0 S2UR UR7, SR_CgaCtaId ;  /* 0x00000000000789c3 */ /* 0x000e620000008800 */
[----:B0-----:R-:W-:Y:S01]  /*04a0*/  I2FP.F32.U32 R2, UR8 ;  /* 0x0000000800027c45 */ /* 0x001fe20008201000 */
[----:B------:R-:W-:Y:S01]  /*04b0*/  FMUL R13, R11, UR4 ;  /* 0x000000040b0d7c20 */ /* 0x000fe20008400000 */
[----:B------:R-:W-:Y:S01]  /*04c0*/  ULDC UR4, c[0x0][0x150] ;  /* 0x0000540000047ab9 */ /* 0x000fe20000000800 */
[----:B------:R-:W-:Y:S01]  /*04d0*/  IMAD.IADD R10, R3, 0x1, -R10 ;  /* 0x00000001030a7824 */ /* 0x000fe200078e0a0a */
[----:B------:R-:W-:Y:S01]  /*04e0*/  SHF.R.S32.HI R3, RZ, 0x1f, R6 ;  /* 0x0000001fff037819 */ /* 0x000fe20000011406 */
[----:B------:R-:W-:Y:S01]  /*04f0*/  FMUL R11, R2, UR4 ;  /* 0x00000004020b7c20 */ /* 0x000fe20008400000 */
[----:B------:R-:W-:Y:S01]  /*0500*/  UMOV UR4, 0x20 ;  /* 0x0000002000047882 */ /* 0x000fe20000000000 */
[----:B------:R-:W0:Y:S01]  /*0510*/  F2I.U32.TRUNC.NTZ R13, R13 ;  /* 0x0000000d000d7305 */ /* 0x000e22000020f000 */
[----:B------:R-:W-:Y:S01]  /*0520*/  LEA.HI R3, R3, R6, RZ, 0x2 ;  /* 0x0000000603037211 */ /* 0x000fe200078f10ff */
[----:B------:R-:W-:Y:S01]  /*0530*/  IMAD R7, R10, 0x4, R7 ;  /* 0x000000040a077824 */ /* 0x000fe200078e0207 */
[----:B------:R-:W-:Y:S01]  /*0540*/  @!UP0 UMOV UR6, 0x400 ;  /* 0x0000040000068882 */ /* 0x000fe20000000000 */
[----:B------:R-:W-:-:S04]  /*0550*/  @!UP0 UIADD3 UR4, -UR4, 0x100000, URZ ;  /* 0x0010000004048890 */ /* 0x000fc8000fffe13f */
[----:B------:R-:W-:Y:S02]  /*0560*/  @!UP0 USHF.L.U32 UR5, UR4, 0xb, URZ ;  /* 0x0000000b04058899 */ /* 0x000fe4000800063f */
[----:B------:R-:W-:Y:S01]  /*0570*/  @!UP0 USHF.L.U32 UR4, UR4, 0x1, URZ ;  /* 0x0000000104048899 */ /* 0x000fe2000800063f */
[----:B------:R-:W-:Y:S01]  /*0580*/  LOP3.LUT R3, R3, 0xfffffffc, RZ, 0xc0, !PT ;  /* 0xfffffffc03037812 */ /* 0x000fe200078ec0ff */
[C---:B------:R-:W-:Y:S01]  /*0590*/  IMAD.SHL.U32 R2, R7.reuse, 0x4, RZ ;  /* 0x0000000407027824 */ /* 0x040fe200078e00ff */
[----:B--2---:R-:W-:Y:S01]  /*05a0*/  ISETP.EQ.U32.AND P4, PT, R14, 0x1, PT ;  /* 0x000000010e00780c */ /* 0x004fe20003f82070 */
[----:B------:R-:W2:Y:S01]  /*05b0*/  F2I.U32.TRUNC.NTZ R11, R11 ;  /* 0x0000000b000b7305 */ /* 0x000ea2000020f000 */
[----:B------:R-:W-:Y:S02]  /*05c0*/  VIADD R10, R4, 0xffffffff ;  /* 0xffffffff040a7836 */ /* 0x000fe40000000000 */
[----:B------:R-:W-:Y:S01]  /*05d0*/  IMAD.IADD R6, R6, 0x1, -R3 ;  /* 0x0000000106067824 */ /* 0x000fe200078e0a03 */
[----:B------:R-:W-:-:S02]  /*05e0*/  LOP3.LUT R5, R7, 0xc, R2, 0x78, !PT ;  /* 0x0000000c07057812 */ /* 0x000fc400078e7802 */
[----:B------:R-:W-:Y:S01]  /*05f0*/  ISETP.GE.U32.AND P5, PT, R10, 0x2, PT ;  /* 0x000000020a00780c */ /* 0x000fe20003fa6070 */
[----:B0-----:R-:W-:Y:S01]  /*0600*/  IMAD.MOV R20, RZ, RZ, -R13 ;  /* 0x000000ffff147224 */ /* 0x001fe200078e0a0d */
[----:B-1----:R-:W-:Y:S01]  /*0610*/  @!UP0 ULEA UR6, UR7, UR6, 0x18 ;  /* 0x0000000607068291 */ /* 0x002fe2000f8ec03f */
[C---:B------:R-:W-:Y:S01]  /*0620*/  ISETP.NE.AND P1, PT, R6.reuse, 0x3, PT ;  /* 0x000000030600780c */ /* 0x040fe20003f25270 */
[----:B------:R-:W-:Y:S01]  /*0630*/  VOTEU.ALL UP0, P0 ;  /* 0x00000000003f7886 */ /* 0x000fe20000000000 */
[----:B---3--:R-:W-:Y:S01]  /*0640*/  IMAD R2, R19, R20, R8 ;  /* 0x0000001413027224 */ /* 0x008fe200078e0208 */
[----:B------:R-:W-:Y:S02]  /*0650*/  ISETP.LT.U32.AND P0, PT, R5, 0x2, !P2 ;  /* 0x000000020500780c */ /* 0x000fe40005701070 */
[----:B------:R-:W-:Y:S01]  /*0660*/  ISETP.EQ.OR P1, PT, R6, RZ, !P1 ;  /* 0x000000ff0600720c */ /* 0x000fe20004f22670 */
[----:B--2---:R-:W-:Y:S01]  /*0670*/  IMAD.MOV R11, RZ, RZ, -R11 ;  /* 0x000000ffff0b7224 */ /* 0x004fe200078e0a0b */
[----:B------:R-:W-:-:S02]  /*0680*/  ISETP.NE.AND P3, PT, R2, R5, PT ;  /* 0x000000050200720c */ /* 0x000fc40003f65270 */
[----:B------:R-:W-:Y:S01]  /*0690*/  ISETP.EQ.AND P1, PT, R4, RZ, P1 ;  /* 0x000000ff0400720c */ /* 0x000fe20000f22270 */
[----:B-----5:R-:W-:Y:S01]  /*06a0*/  IMAD R11, R12, R11, UR8 ;  /* 0x000000080c0b7e24 */ /* 0x020fe2000f8e020b */
[----:B------:R-:W-:Y:S01]  /*06b0*/  ISETP.NE.AND P2, PT, R4, RZ, PT ;  /* 0x000000ff0400720c */ /* 0x000fe20003f45270 */
[----:B------:R-:W0:Y:S02]  /*06c0*/  FENCE.VIEW.ASYNC.S ;  /* 0x00000000000073c6 */ /* 0x000e240000000000 */
[----:B0-----:R0:W1:Y:S01]  /*06d0*/  @!UP0 SYNCS.EXCH.64 URZ, [UR6+0x50], UR4 ;  /* 0x00005004063f85b2 */ /* 0x0010620008000100 */
[----:B------:R-:W-:Y:S02]  /*06e0*/  SEL R4, RZ, 0x1, !P1 ;  /* 0x00000001ff047807 */ /* 0x000fe40004800000 */
[----:B------:R-:W-:Y:S02]  /*06f0*/  ISETP.EQ.OR P3, PT, R11, RZ, !P3 ;  /* 0x000000ff0b00720c */ /* 0x000fe40005f62670 */
[----:B------:R-:W-:-:S02]  /*0700*/  SEL R4, R4, 0x2, P5 ;  /* 0x0000000204047807 */ /* 0x000fc40002800000 */
[----:B------:R-:W-:Y:S01]  /*0710*/  PLOP3.LUT P0, PT, P0, P3, PT, 0x80, 0x0 ;  /* 0x000000000000781c */ /* 0x000fe20000707070 */
[----:B------:R0:W2:Y:S01]  /*0720*/  @!UP1 SYNCS.EXCH.64 URZ, [UR6+0x58], UR4 ;  /* 0x00005804063f95b2 */ /* 0x0000a20008000100 */
[----:B------:R-:W-:Y:S01]  /*0730*/  NOP ;  /* 0x0000000000007918 */ /* 0x000fe20000000000 */
[----:B------:R-:W-:Y:S10]  /*0740*/  @!P4 BRA `(.L_x_3) ;  /* 0x000000000008c947 */ /* 0x000ff40003800000 */
[----:B-12-4-:R-:W-:Y:S01]  /*0750*/  UCGABAR_ARV ;  /* 0x00000000000079c7 */ /* 0x016fe20008000000 */
[----:B------:R-:W-:Y:S05]  /*0760*/  BRA `(.L_x_4) ;  /* 0x0000000000047947 */ /* 0x000fea0003800000 */
.L_x_3:
[----:B-12-4-:R-:W-:Y:S01]  /*0770*/  NOP ;  /* 0x0000000000007918 */ /* 0x016fe20000000000 */
.L_x_4:
[----:B------:R-:W1:Y:S01]  /*0780*/  LDC R2, c[0x0][0x65c] ;  /* 0x00019700ff027b82 */ /* 0x000e620000000800 */
[----:B------:R-:W-:Y:S01]  /*0790*/  IMAD.MOV.U32 R3, RZ, RZ, RZ ;  /* 0x000000ffff037224 */ /* 0x000fe200078e00ff */
[----:B-1----:R-:W-:Y:S01]  /*07a0*/  ISETP.NE.AND P3, PT, R2, 0x1, PT ;  /* 0x000000010200780c */ /* 0x002fe20003f65270 */
[----:B------:R-:W-:-:S12]  /*07b0*/  IMAD.U32 R2, RZ, RZ, UR8 ;  /* 0x00000008ff027e24 */ /* 0x000fd8000f8e00ff */
[----:B------:R-:W1:Y:S01]  /*07c0*/  @P3 LDC R15, c[0x0][0x10] ;  /* 0x00000400ff0f3b82 */ /* 0x000e620000000800 */
[----:B------:R-:W-:Y:S02]  /*07d0*/  @P3 IMAD.MOV.U32 R9, RZ, RZ, RZ ;  /* 0x000000ffff093224 */ /* 0x000fe400078e00ff */
[----:B------:R-:W-:-:S05]  /*07e0*/  @P3 IMAD.MOV.U32 R7, RZ, RZ, RZ ;  /* 0x000000ffff073224 */ /* 0x000fca00078e00ff */
[----:B------:R-:W2:Y:S01]  /*07f0*/  @!P3 LDC R13, c[0x0][0xc] ;  /* 0x00000300ff0dbb82 */ /* 0x000ea20000000800 */
[----:B-1----:R-:W-:-:S04]  /*0800*/  @P3 IMAD.WIDE.U32 R14, R15, UR8, R8 ;  /* 0x000000080f0e3c25 */ /* 0x002fc8000f8e0008 */
[----:B--2---:R-:W-:-:S04]  /*0810*/  @!P3 IMAD.WIDE.U32 R12, R8, R13, R2 ;  /* 0x0000000d080cb225 */ /* 0x004fc800078e0002 */
[----:B------:R-:W-:Y:S02]  /*0820*/  @P3 IMAD.MOV.U32 R2, RZ, RZ, R14 ;  /* 0x000000ffff023224 */ /* 0x000fe400078e000e */
[----:B------:R-:W-:Y:S02]  /*0830*/  @P3 IMAD.IADD R3, R15, 0x1, R7 ;  /* 0x000000010f033824 */ /* 0x000fe400078e0207 */
[----:B------:R-:W-:Y:S02]  /*0840*/  @!P3 IMAD.MOV.U32 R2, RZ, RZ, R12 ;  /* 0x000000ffff02b224 */ /* 0x000fe400078e000c */
[----:B------:R-:W-:Y:S01]  /*0850*/  @!P3 IMAD.MOV.U32 R3, RZ, RZ, R13 ;  /* 0x000000ffff03b224 */ /* 0x000fe200078e000d */
[----:B------:R-:W-:Y:S06]  /*0860*/  @!P4 BRA `(.L_x_5) ;  /* 0x00000000000cc947 */ /* 0x000fec0003800000 */
[----:B------:R-:W-:Y:S01]  /*0870*/  UCGABAR_WAIT ;  /* 0x0000000000007dc7 */ /* 0x000fe20008000000 */
[----:B------:R-:W-:Y:S01]  /*0880*/  CCTL.IVALL ;  /* 0x00000000ff00798f */ /* 0x000fe20002000000 */
[----:B------:R-:W-:Y:S05]  /*0890*/  BRA `(.L_x_6) ;  /* 0x0000000000047947 */ /* 0x000fea0003800000 */
.L_x_5:
[----:B------:R-:W-:Y:S06]  /*08a0*/  BAR.SYNC.DEFER_BLOCKING 0x0 ;  /* 0x0000000000007b1d */ /* 0x000fec0000010000 */
.L_x_6:
[----:B------:R-:W-:Y:S05]  /*08b0*/  @!P2 BRA `(.L_x_7) ;  /* 0x000000740088a947 */ /* 0x000fea0003800000 */
[----:B------:R-:W-:-:S13]  /*08c0*/  ISETP.GT.U32.AND P1, PT, R10, 0x1, PT ;  /* 0x000000010a00780c */ /* 0x000fda0003f24070 */
[----:B0-----:R-:W-:Y:S05]  /*08d0*/  @P1 EXIT ;  /* 0x000000000000194d */ /* 0x001fea0003800000 */
[----:B------:R-:W-:Y:S01]  /*08e0*/  ULDC.64 UR4, c[0x0][0x650] ;  /* 0x0001940000047ab9 */ /* 0x000fe20000000a00 */
[----:B------:R-:W-:Y:S01]  /*08f0*/  PRMT R14, RZ, 0x7610, R14 ;  /* 0x00007610ff0e7816 */ /* 0x000fe2000000000e */
[----:B------:R-:W-:Y:S01]  /*0900*/  IMAD.MOV.U32 R10, RZ, RZ, -0x1 ;  /* 0xffffffffff0a7424 */ /* 0x000fe200078e00ff */
[----:B------:R-:W-:Y:S01]  /*0910*/  ISETP.GE.U32.AND P1, PT, R2, UR4, PT ;  /* 0x0000000402007c0c */ /* 0x000fe2000bf26070 */
[----:B------:R-:W-:Y:S02]  /*0920*/  IMAD.MOV.U32 R7, RZ, RZ, -0x1 ;  /* 0xffffffffff077424 */ /* 0x000fe400078e00ff */
[----:B------:R-:W-:Y:S01]  /*0930*/  IMAD.MOV.U32 R6, RZ, RZ, -0x1 ;  /* 0xffffffffff067424 */ /* 0x000fe200078e00ff */
[----:B------:R-:W-:-:S13]  /*0940*/  ISETP.GE.U32.AND.EX P1, PT, R3, UR5, PT, P1 ;  /* 0x0000000503007c0c */ /* 0x000fda000bf26110 */
[----:B------:R-:W-:Y:S05]  /*0950*/  @P1 BRA `(.L_x_8) ;  /* 0x0000000400281947 */ /* 0x000fea0003800000 */
[----:B------:R-:W0:Y:S01]  /*0960*/  LDC.64 R22, c[0x0][0x628] ;  /* 0x00018a00ff167b82 */ /* 0x000e220000000a00 */
[----:B------:R-:W-:Y:S02]  /*0970*/  IMAD.MOV.U32 R6, RZ, RZ, R2 ;  /* 0x000000ffff067224 */ /* 0x000fe400078e0002 */
[----:B------:R-:W-:-:S05]  /*0980*/  IMAD.MOV.U32 R7, RZ, RZ, R3 ;  /* 0x000000ffff077224 */ /* 0x000fca00078e0003 */
[----:B------:R-:W1:Y:S08]  /*0990*/  LDC R10, c[0x0][0x630] ;  /* 0x00018c00ff0a7b82 */ /* 0x000e700000000800 */
[----:B------:R-:W2:Y:S01]  /*09a0*/  LDC.64 R24, c[0x0][0x620] ;  /* 0x00018800ff187b82 */ /* 0x000ea20000000a00 */
[----:B0-----:R-:W-:-:S04]  /*09b0*/  ISETP.NE.U32.AND P1, PT, R22, RZ, PT ;  /* 0x000000ff1600720c */ /* 0x001fc80003f25070 */
[----:B------:R-:W-:-:S13]  /*09c0*/  ISETP.NE.AND.EX P1, PT, R23, RZ, PT, P1 ;  /* 0x000000ff1700720c */ /* 0x000fda0003f25310 */
[----:B-12---:R-:W-:Y:S05]  /*09d0*/  @!P1 BRA `(.L_x_9) ;  /* 0x0000000000289947 */ /* 0x006fea0003800000 */
[----:B------:R-:W0:Y:S02]  /*09e0*/  LDC R15, c[0x0][0x634] ;  /* 0x00018d00ff0f7b82 */ /* 0x000e240000000800 */
[----:B0-----:R-:W-:-:S05]  /*09f0*/  IADD3 R15, P1, R2, R15, RZ ;  /* 0x0000000f020f7210 */ /* 0x001fca0007f3e0ff */
[----:B------:R-:W-:-:S04]  /*0a00*/  IMAD.X R17, RZ, RZ, R3, P1 ;  /* 0x000000ffff117224 */ /* 0x000fc800008e0603 */
[----:B------:R-:W-:-:S04]  /*0a10*/  IMAD.WIDE.U32 R6, R17, R22, RZ ;  /* 0x0000001611067225 */ /* 0x000fc800078e00ff */
[----:B------:R-:W-:-:S04]  /*0a20*/  IMAD.WIDE.U32 R12, P1, R15, R23, R6 ;  /* 0x000000170f0c7225 */ /* 0x000fc80007820006 */
[----:B------:R-:W-:-:S04]  /*0a30*/  IMAD.WIDE.U32 R6, R15, R22, RZ ;  /* 0x000000160f067225 */ /* 0x000fc800078e00ff */
[----:B------:R-:W-:Y:S01]  /*0a40*/  IMAD.X R15, RZ, RZ, RZ, P1 ;  /* 0x000000ffff0f7224 */ /* 0x000fe200008e06ff */
[----:B------:R-:W-:Y:S01]  /*0a50*/  IADD3 RZ, P1, R7, R12, RZ ;  /* 0x0000000c07ff7210 */ /* 0x000fe20007f3e0ff */
[----:B------:R-:W-:-:S04]  /*0a60*/  IMAD.MOV.U32 R14, RZ, RZ, R13 ;  /* 0x000000ffff0e7224 */ /* 0x000fc800078e000d */
[----:B------:R-:W-:-:S08]  /*0a70*/  IMAD.WIDE.U32.X R6, R17, R23, R14, P1 ;  /* 0x0000001711067225 */ /* 0x000fd000008e040e */
.L_x_9:
[----:B------:R-:W0:Y:S01]  /*0a80*/  LDC.64 R22, c[0x0][0x640] ;  /* 0x00019000ff167b82 */ /* 0x000e220000000a00 */
[--C-:B------:R-:W-:Y:S01]  /*0a90*/  SHF.R.U64 R26, R6, R10, R7.reuse ;  /* 0x0000000a061a7219 */ /* 0x100fe20000001207 */
[----:B------:R-:W-:Y:S01]  /*0aa0*/  IMAD R20, R19, R20, R8 ;  /* 0x0000001413147224 */ /* 0x000fe200078e0208 */
[----:B------:R-:W-:Y:S01]  /*0ab0*/  SHF.R.U32.HI R6, RZ, R10, R7 ;  /* 0x0000000aff067219 */ /* 0x000fe20000011607 */
[----:B------:R-:W-:Y:S01]  /*0ac0*/  IMAD.MOV.U32 R19, RZ, RZ, 0x1 ;  /* 0x00000001ff137424 */ /* 0x000fe200078e00ff */
[----:B------:R-:W-:-:S03]  /*0ad0*/  IADD3 R9, P1, RZ, -R26, RZ ;  /* 0x8000001aff097210 */ /* 0x000fc60007f3e0ff */
[----:B------:R-:W1:Y:S02]  /*0ae0*/  LDC R12, c[0x0][0x618] ;  /* 0x00018600ff0c7b82 */ /* 0x000e640000000800 */
[----:B------:R-:W-:-:S04]  /*0af0*/  IMAD.X R7, RZ, RZ, ~R6, P1 ;  /* 0x000000ffff077224 */ /* 0x000fc800008e0e06 */
[-C--:B------:R-:W-:Y:S02]  /*0b00*/  IMAD R10, R7, R24.reuse, RZ ;  /* 0x00000018070a7224 */ /* 0x080fe400078e02ff */
[----:B------:R-:W2:Y:S01]  /*0b10*/  LDC R16, c[0x0][0x608] ;  /* 0x00018200ff107b82 */ /* 0x000ea20000000800 */
[----:B------:R-:W-:-:S04]  /*0b20*/  IMAD.WIDE.U32 R6, R9, R24, R2 ;  /* 0x0000001809067225 */ /* 0x000fc800078e0002 */
[----:B------:R-:W-:-:S03]  /*0b30*/  IMAD R9, R9, R25, R10 ;  /* 0x0000001909097224 */ /* 0x000fc600078e020a */
[----:B------:R-:W3:Y:S01]  /*0b40*/  LDC R18, c[0x0][0x658] ;  /* 0x00019600ff127b82 */ /* 0x000ee20000000800 */
[----:B------:R-:W-:Y:S01]  /*0b50*/  IMAD.IADD R7, R7, 0x1, R9 ;  /* 0x0000000107077824 */ /* 0x000fe200078e0209 */
[----:B0-----:R-:W-:Y:S01]  /*0b60*/  ISETP.NE.U32.AND P1, PT, R22, RZ, PT ;  /* 0x000000ff1600720c */ /* 0x001fe20003f25070 */
[----:B------:R-:W-:-:S03]  /*0b70*/  IMAD.MOV.U32 R9, RZ, RZ, -0x1 ;  /* 0xffffffffff097424 */ /* 0x000fc600078e00ff */
[----:B------:R-:W-:Y:S02]  /*0b80*/  ISETP.NE.AND.EX P1, PT, R23, RZ, PT, P1 ;  /* 0x000000ff1700720c */ /* 0x000fe40003f25310 */
[----:B------:R-:W0:Y:S01]  /*0b90*/  LDC R17, c[0x0][0x600] ;  /* 0x00018000ff117b82 */ /* 0x000e220000000800 */
[-CC-:B-1----:R-:W-:Y:S02]  /*0ba0*/  SHF.R.U64 R14, R6, R12.reuse, R7.reuse ;  /* 0x0000000c060e7219 */ /* 0x182fe40000001207 */
[----:B------:R-:W-:-:S05]  /*0bb0*/  SHF.R.U32.HI R7, RZ, R12, R7 ;  /* 0x0000000cff077219 */ /* 0x000fca0000011607 */
[----:B------:R-:W1:Y:S01]  /*0bc0*/  LDC R21, c[0x0][0x648] ;  /* 0x00019200ff157b82 */ /* 0x000e620000000800 */
[-CC-:B--2---:R-:W-:Y:S02]  /*0bd0*/  SHF.R.U64 R27, R14, R16.reuse, R7.reuse ;  /* 0x000000100e1b7219 */ /* 0x184fe40000001207 */
[----:B------:R-:W-:-:S05]  /*0be0*/  SHF.R.U32.HI R7, RZ, R16, R7 ;  /* 0x00000010ff077219 */ /* 0x000fca0000011607 */
[----:B------:R-:W2:Y:S01]  /*0bf0*/  LDC R25, c[0x0][0x638] ;  /* 0x00018e00ff197b82 */ /* 0x000ea20000000800 */
[-C--:B---3--:R-:W-:Y:S02]  /*0c00*/  SHF.L.U32 R6, R9, R18.reuse, RZ ;  /* 0x0000001209067219 */ /* 0x088fe400000006ff */
[--C-:B------:R-:W-:Y:S02]  /*0c10*/  SHF.R.U64 R16, R27, R18, R7.reuse ;  /* 0x000000121b107219 */ /* 0x100fe40000001207 */
[----:B------:R-:W-:Y:S02]  /*0c20*/  LOP3.LUT R10, RZ, R6, RZ, 0x33, !PT ;  /* 0x00000006ff0a7212 */ /* 0x000fe400078e33ff */
[----:B------:R-:W-:Y:S01]  /*0c30*/  SHF.R.U32.HI R7, RZ, R18, R7 ;  /* 0x00000012ff077219 */ /* 0x000fe20000011607 */
[----:B------:R-:W3:Y:S01]  /*0c40*/  LDC R24, c[0x0][0x610] ;  /* 0x00018400ff187b82 */ /* 0x000ee20000000800 */
[----:B------:R-:W-:Y:S01]  /*0c50*/  IMAD.MOV.U32 R6, RZ, RZ, R16 ;  /* 0x000000ffff067224 */ /* 0x000fe200078e0010 */
[----:B------:R-:W-:Y:S06]  /*0c60*/  @!P1 BRA `(.L_x_10) ;  /* 0x0000000000289947 */ /* 0x000fec0003800000 */
[----:B------:R-:W4:Y:S02]  /*0c70*/  LDC R13, c[0x0][0x64c] ;  /* 0x00019300ff0d7b82 */ /* 0x000f240000000800 */
[----:B----4-:R-:W-:-:S05]  /*0c80*/  IADD3 R13, P1, R16, R13, RZ ;  /* 0x0000000d100d7210 */ /* 0x010fca0007f3e0ff */
        /* <DEDUP_REMOVED lines=8> */
.L_x_10:
[----:B-1----:R-:W-:Y:S01]  /*0d10*/  SHF.R.U64 R8, R6, R21, R7 ;  /* 0x0000001506087219 */ /* 0x002fe20000001207 */
[----:B0-----:R-:W-:Y:S01]  /*0d20*/  VIADD R9, R17, 0xffffffff ;  /* 0xffffffff11097836 */ /* 0x001fe20000000000 */
[----:B------:R-:W-:Y:S02]  /*0d30*/  SHF.L.U32 R6, R19, R18, RZ ;  /* 0x0000001213067219 */ /* 0x000fe400000006ff */
[----:B------:R-:W-:Y:S01]  /*0d40*/  LOP3.LUT R7, R27, R10, RZ, 0xc0, !PT ;  /* 0x0000000a1b077212 */ /* 0x000fe200078ec0ff */
[----:B------:R-:W-:Y:S01]  /*0d50*/  IMAD.MOV R10, RZ, RZ, -R8 ;  /* 0x000000ffff0a7224 */ /* 0x000fe200078e0a08 */
[----:B------:R-:W-:Y:S02]  /*0d60*/  SEL R11, R11, R20, !P3 ;  /* 0x000000140b0b7207 */ /* 0x000fe40005800000 */
[----:B------:R-:W-:Y:S01]  /*0d70*/  LOP3.LUT R9, R14, R9, RZ, 0xc0, !PT ;  /* 0x000000090e097212 */ /* 0x000fe200078ec0ff */
[----:B------:R-:W-:Y:S02]  /*0d80*/  IMAD R8, R6, R8, R7 ;  /* 0x0000000806087224 */ /* 0x000fe400078e0207 */
[----:B--2---:R-:W-:-:S02]  /*0d90*/  IMAD R6, R10, R25, R16 ;  /* 0x000000190a067224 */ /* 0x004fc400078e0210 */
[----:B---3--:R-:W-:Y:S02]  /*0da0*/  IMAD R11, R8, R24, R11 ;  /* 0x00000018080b7224 */ /* 0x008fe400078e020b */
[----:B------:R-:W-:Y:S02]  /*0db0*/  IMAD R6, R6, R17, R9 ;  /* 0x0000001106067224 */ /* 0x000fe400078e0209 */
[----:B------:R-:W-:-:S03]  /*0dc0*/  IMAD.MOV.U32 R14, RZ, RZ, 0x1 ;  /* 0x00000001ff0e7424 */ /* 0x000fc600078e00ff */
[----:B------:R-:W-:Y:S02]  /*0dd0*/  SEL R7, R6, R11, !P3 ;  /* 0x0000000b06077207 */ /* 0x000fe40005800000 */
[----:B------:R-:W-:Y:S01]  /*0de0*/  SEL R10, R11, R6, !P3 ;  /* 0x000000060b0a7207 */ /* 0x000fe20005800000 */
[----:B------:R-:W-:-:S07]  /*0df0*/  IMAD.MOV.U32 R6, RZ, RZ, R26 ;  /* 0x000000ffff067224 */ /* 0x000fce00078e001a */
.L_x_8:
[----:B------:R-:W-:-:S08]  /*0e00*/  NOP ;  /* 0x0000000000007918 */ /* 0x000fd00000000000 */
[----:B------:R-:W0:Y:S02]  /*0e10*/  USETMAXREG.TRY_ALLOC.CTAPOOL UP0, 0xe8 ;  /* 0x000000e8000079c8 */ /* 0x000e240008000600 */
[----:B0-----:R-:W-:-:S13]  /*0e20*/  PLOP3.LUT P1, PT, PT, PT, UP0, 0x80, 0x0 ;  /* 0x000000000000781c */ /* 0x001fda0003f2f008 */
[----:B------:R-:W-:Y:S05]  /*0e30*/  @!P1 BRA `(.L_x_8) ;  /* 0xfffffffc00f09947 */ /* 0x000fea000383ffff */
[----:B------:R-:W-:Y:S01]  /*0e40*/  ULDC.64 UR4, c[0x0][0x598] ;  /* 0x0001660000047ab9 */ /* 0x000fe20000000a00 */
[----:B------:R-:W-:Y:S01]  /*0e50*/  ULDC.64 UR16, c[0x0][0x208] ;  /* 0x0000820000107ab9 */ /* 0x000fe20000000a00 */
[----:B------:R-:W-:-:S04]  /*0e60*/  ISETP.NE.U32.AND P1, PT, RZ, UR4, PT ;  /* 0x00000004ff007c0c */ /* 0x000fc8000bf25070 */
[----:B------:R-:W-:-:S13]  /*0e70*/  ISETP.NE.AND.EX P1, PT, RZ, UR5, PT, P1 ;  /* 0x00000005ff007c0c */ /* 0x000fda000bf25310 */
[----:B------:R-:W-:Y:S05]  /*0e80*/  @!P1 BRA `(.L_x_11) ;  /* 0x00000000001c9947 */ /* 0x000fea0003800000 */
[----:B------:R-:W0:Y:S02]  /*0e90*/  LDC.64 R8, c[0x0][0x598] ;  /* 0x00016600ff087b82 */ /* 0x000e240000000a00 */
[----:B0-----:R-:W2:Y:S02]  /*0ea0*/  LDG.E.64 R8, desc[UR16][R8.64] ;  /* 0x0000001008087981 */ /* 0x001ea4000c1e1b00 */
[----:B--2---:R-:W-:-:S04]  /*0eb0*/  ISETP.NE.U32.AND P1, PT, R8, RZ, PT ;  /* 0x000000ff0800720c */ /* 0x004fc80003f25070 */
[----:B------:R-:W-:-:S13]  /*0ec0*/  ISETP.NE.AND.EX P1, PT, R9, RZ, PT, P1 ;  /* 0x000000ff0900720c */ /* 0x000fda0003f25310 */
[----:B------:R-:W-:Y:S05]  /*0ed0*/  @!P1 BRA `(.L_x_11) ;  /* 0x0000000000089947 */ /* 0x000fea0003800000 */
[----:B------:R0:W5:Y:S01]  /*0ee0*/  LD.E R8, desc[UR16][R8.64] ;  /* 0x0000001008087980 */ /* 0x000162000c101900 */
[----:B------:R-:W-:Y:S05]  /*0ef0*/  BRA `(.L_x_12) ;  /* 0x0000000000207947 */ /* 0x000fea0003800000 */
.L_x_11:
[----:B------:R-:W-:Y:S02]  /*0f00*/  ULDC.64 UR4, c[0x0][0x588] ;  /* 0x0001620000047ab9 */ /* 0x000fe40000000a00 */
[----:B------:R-:W-:-:S04]  /*0f10*/  ISETP.NE.U32.AND P1, PT, RZ, UR4, PT ;  /* 0x00000004ff007c0c */ /* 0x000fc8000bf25070 */
[----:B------:R-:W-:-:S13]  /*0f20*/  ISETP.NE.AND.EX P1, PT, RZ, UR5, PT, P1 ;  /* 0x00000005ff007c0c */ /* 0x000fda000bf25310 */
[----:B------:R-:W-:Y:S05]  /*0f30*/  @!P1 BRA `(.L_x_13) ;  /* 0x00000000000c9947 */ /* 0x000fea0003800000 */
[----:B------:R-:W0:Y:S02]  /*0f40*/  LDC.64 R8, c[0x0][0x588] ;  /* 0x00016200ff087b82 */ /* 0x000e240000000a00 */
[----:B0-----:R1:W5:Y:S01]  /*0f50*/  LDG.E R8, desc[UR16][R8.64] ;  /* 0x0000001008087981 */ /* 0x001362000c1e1900 */
[----:B------:R-:W-:Y:S05]  /*0f60*/  BRA `(.L_x_12) ;  /* 0x0000000000047947 */ /* 0x000fea0003800000 */
.L_x_13:
[----:B------:R-:W2:Y:S02]  /*0f70*/  LDC R8, c[0x0][0x580] ;  /* 0x00016000ff087b82 */ /* 0x000ea40000000800 */
.L_x_12:
[----:B------:R-:W-:Y:S02]  /*0f80*/  ULDC.64 UR4, c[0x0][0x5a0] ;  /* 0x0001680000047ab9 */ /* 0x000fe40000000a00 */
[----:B------:R-:W-:-:S04]  /*0f90*/  ISETP.NE.U32.AND P1, PT, RZ, UR4, PT ;  /* 0x00000004ff007c0c */ /* 0x000fc8000bf25070 */
[----:B------:R-:W-:-:S13]  /*0fa0*/  ISETP.NE.AND.EX P1, PT, RZ, UR5, PT, P1 ;  /* 0x00000005ff007c0c */ /* 0x000fda000bf25310 */
[----:B------:R-:W-:Y:S05]  /*0fb0*/  @!P1 BRA `(.L_x_14) ;  /* 0x00000000001c9947 */ /* 0x000fea0003800000 */
[----:B------:R-:W3:Y:S02]  /*0fc0*/  LDC.64 R12, c[0x0][0x5a0] ;  /* 0x00016800ff0c7b82 */ /* 0x000ee40000000a00 */
[----:B---3--:R-:W3:Y:S02]  /*0fd0*/  LDG.E.64 R12, desc[UR16][R12.64] ;  /* 0x000000100c0c7981 */ /* 0x008ee4000c1e1b00 */
[----:B---3--:R-:W-:-:S04]  /*0fe0*/  ISETP.NE.U32.AND P1, PT, R12, RZ, PT ;  /* 0x000000ff0c00720c */ /* 0x008fc80003f25070 */
[----:B------:R-:W-:-:S13]  /*0ff0*/  ISETP.NE.AND.EX P1, PT, R13, RZ, PT, P1 ;  /* 0x000000ff0d00720c */ /* 0x000fda0003f25310 */
[----:B------:R-:W-:Y:S05]  /*1000*/  @!P1 BRA `(.L_x_14) ;  /* 0x0000000000089947 */ /* 0x000fea0003800000 */
[----:B01----:R0:W5:Y:S01]  /*1010*/  LD.E R9, desc[UR16][R12.64] ;  /* 0x000000100c097980 */ /* 0x003162000c101900 */
[----:B------:R-:W-:Y:S05]  /*1020*/  BRA `(.L_x_15) ;  /* 0x0000000000207947 */ /* 0x000fea0003800000 */
.L_x_14:
[----:B------:R-:W-:Y:S02]  /*1030*/  ULDC.64 UR4, c[0x0][0x590] ;  /* 0x0001640000047ab9 */ /* 0x000fe40000000a00 */
[----:B------:R-:W-:-:S04]  /*1040*/  ISETP.NE.U32.AND P1, PT, RZ, UR4, PT ;  /* 0x00000004ff007c0c */ /* 0x000fc8000bf25070 */
[----:B------:R-:W-:-:S13]  /*1050*/  ISETP.NE.AND.EX P1, PT, RZ, UR5, PT, P1 ;  /* 0x00000005ff007c0c */ /* 0x000fda000bf25310 */
[----:B------:R-:W-:Y:S05]  /*1060*/  @!P1 BRA `(.L_x_16) ;  /* 0x00000000000c9947 */ /* 0x000fea0003800000 */
[----:B------:R-:W0:Y:S02]  /*1070*/  LDC.64 R12, c[0x0][0x590] ;  /* 0x00016400ff0c7b82 */ /* 0x000e240000000a00 */
[----:B01----:R1:W5:Y:S01]  /*1080*/  LDG.E R9, desc[UR16][R12.64] ;  /* 0x000000100c097981 */ /* 0x003362000c1e1900 */
[----:B------:R-:W-:Y:S05]  /*1090*/  BRA `(.L_x_15) ;  /* 0x0000000000047947 */ /* 0x000fea0003800000 */
.L_x_16:
[----:B01----:R-:W3:Y:S02]  /*10a0*/  LDC R9, c[0x0][0x584] ;  /* 0x00016100ff097b82 */ /* 0x003ee40000000800 */
.L_x_15:
[----:B------:R-:W-:-:S13]  /*10b0*/  LOP3.LUT P1, RZ, R14, 0xff, RZ, 0xc0, !PT ;  /* 0x000000ff0eff7812 */ /* 0x000fda000782c0ff */
[----:B------:R-:W-:Y:S05]  /*10c0*/  @!P1 EXIT ;  /* 0x000000000000994d */ /* 0x000fea0003800000 */
[----:B------:R-:W-:Y:S01]  /*10d0*/  ULDC UR4, c[0x0][0x28c] ;  /* 0x0000a30000047ab9 */ /* 0x000fe20000000800 */
[----:B------:R-:W-:Y:S01]  /*10e0*/  LOP3.LUT R143, R4, 0x1, RZ, 0xfc, !PT ;  /* 0x00000001048f7812 */ /* 0x000fe200078efcff */
[----:B------:R-:W-:-:S04]  /*10f0*/  UIADD3 UR4, UR4, 0x7f, URZ ;  /* 0x0000007f04047890 */ /* 0x000fc8000fffe03f */
[----:B------:R-:W-:-:S04]  /*1100*/  USHF.R.S32.HI UR5, URZ, 0x1f, UR4 ;  /* 0x0000001f3f057899 */ /* 0x000fc80008011404 */
[----:B------:R-:W-:-:S03]  /*1110*/  ULEA.HI UR5, UR5, UR4, URZ, 0x7 ;  /* 0x0000000405057291 */ /* 0x000fc6000f8f383f */
[----:B------:R-:W-:Y:S01]  /*1120*/  UMOV UR4, URZ ;  /* 0x0000003f00047c82 */ /* 0x000fe20008000000 */
[----:B------:R-:W-:-:S03]  /*1130*/  USHF.R.S32.HI UR9, URZ, 0x7, UR5 ;  /* 0x000000073f097899 */ /* 0x000fc60008011405 */
[----:B------:R-:W-:-:S09]  /*1140*/  UMOV UR5, URZ ;  /* 0x0000003f00057c82 */ /* 0x000fd20008000000 */
.L_x_169:
[----:B------:R-:W-:Y:S01]  /*1150*/  LOP3.LUT R11, R0, 0x80, RZ, 0xc0, !PT ;  /* 0x00000080000b7812 */ /* 0x000fe200078ec0ff */
[----:B------:R-:W4:Y:S01]  /*1160*/  S2UR UR13, SR_CgaCtaId ;  /* 0x00000000000d79c3 */ /* 0x000f220000008800 */
[----:B------:R-:W-:Y:S01]  /*1170*/  UMOV UR12, 0x400 ;  /* 0x00000400000c7882 */ /* 0x000fe20000000000 */
[----:B------:R-:W-:Y:S01]  /*1180*/  UMOV UR6, URZ ;  /* 0x0000003f00067c82 */ /* 0x000fe20008000000 */
[----:B------:R-:W-:Y:S01]  /*1190*/  SHF.R.U32.HI R11, RZ, 0x7, R11 ;  /* 0x00000007ff0b7819 */ /* 0x000fe2000001160b */
[----:B------:R-:W-:Y:S01]  /*11a0*/  UMOV UR7, URZ ;  /* 0x0000003f00077c82 */ /* 0x000fe20008000000 */
[----:B------:R-:W-:Y:S01]  /*11b0*/  UMOV UR18, UR5 ;  /* 0x0000000500127c82 */ /* 0x000fe20008000000 */
[----:B------:R-:W-:Y:S02]  /*11c0*/  CS2R R16, SRZ ;  /* 0x0000000000107805 */ /* 0x000fe4000001ff00 */
[----:B------:R-:W-:Y:S01]  /*11d0*/  CS2R R14, SRZ ;  /* 0x00000000000e7805 */ /* 0x000fe2000001ff00 */
[----:B01----:R-:W0:Y:S01]  /*11e0*/  LDC R12, c[0x0][0x28c] ;  /* 0x0000a300ff0c7b82 */ /* 0x003e220000000800 */
[----:B------:R-:W1:Y:S01]  /*11f0*/  SHFL.IDX PT, R11, R11, RZ, 0x1f ;  /* 0x00001fff0b0b7589 */ /* 0x000e6200000e0000 */
[----:B------:R-:W-:-:S02]  /*1200*/  CS2R R18, SRZ ;  /* 0x0000000000127805 */ /* 0x000fc4000001ff00 */
[----:B------:R-:W-:Y:S02]  /*1210*/  CS2R R20, SRZ ;  /* 0x0000000000147805 */ /* 0x000fe4000001ff00 */
[----:B------:R-:W-:Y:S02]  /*1220*/  CS2R R22, SRZ ;  /* 0x0000000000167805 */ /* 0x000fe4000001ff00 */
[----:B------:R-:W-:Y:S02]  /*1230*/  CS2R R88, SRZ ;  /* 0x0000000000587805 */ /* 0x000fe4000001ff00 */
[----:B------:R-:W-:Y:S02]  /*1240*/  CS2R R90, SRZ ;  /* 0x00000000005a7805 */ /* 0x000fe4000001ff00 */
[----:B------:R-:W-:Y:S02]  /*1250*/  CS2R R92, SRZ ;  /* 0x00000000005c7805 */ /* 0x000fe4000001ff00 */
        /* <DEDUP_REMOVED lines=16> */
[----:B0-----:R-:W-:Y:S02]  /*1360*/  ISETP.GE.AND P1, PT, R12, 0x1, PT ;  /* 0x000000010c00780c */ /* 0x001fe40003f26270 */
[----:B------:R-:W-:Y:S02]  /*1370*/  CS2R R126, SRZ ;  /* 0x00000000007e7805 */ /* 0x000fe4000001ff00 */
[----:B-1----:R-:W-:-:S02]  /*1380*/  R2UR UR8, R11 ;  /* 0x000000000b0872ca */ /* 0x002fc400000e0000 */
[----:B------:R-:W-:Y:S02]  /*1390*/  CS2R R128, SRZ ;  /* 0x0000000000807805 */ /* 0x000fe4000001ff00 */
[----:B------:R-:W-:Y:S02]  /*13a0*/  CS2R R130, SRZ ;  /* 0x0000000000827805 */ /* 0x000fe4000001ff00 */
[----:B------:R-:W-:Y:S02]  /*13b0*/  CS2R R132, SRZ ;  /* 0x0000000000847805 */ /* 0x000fe4000001ff00 */
[----:B------:R-:W-:Y:S02]  /*13c0*/  CS2R R134, SRZ ;  /* 0x0000000000867805 */ /* 0x000fe4000001ff00 */
[----:B------:R-:W-:Y:S02]  /*13d0*/  CS2R R136, SRZ ;  /* 0x0000000000887805 */ /* 0x000fe4000001ff00 */
[----:B------:R-:W-:-:S02]  /*13e0*/  CS2R R138, SRZ ;  /* 0x00000000008a7805 */ /* 0x000fc4000001ff00 */
[----:B------:R-:W-:Y:S01]  /*13f0*/  CS2R R140, SRZ ;  /* 0x00000000008c7805 */ /* 0x000fe2000001ff00 */
[----:B------:R-:W-:Y:S01]  /*1400*/  IMAD.U32 R144, RZ, RZ, UR4 ;  /* 0x00000004ff907e24 */ /* 0x000fe2000f8e00ff */
[----:B--23--:R-:W-:Y:S02]  /*1410*/  CS2R R24, SRZ ;  /* 0x0000000000187805 */ /* 0x00cfe4000001ff00 */
[----:B------:R-:W-:Y:S02]  /*1420*/  CS2R R26, SRZ ;  /* 0x00000000001a7805 */ /* 0x000fe4000001ff00 */
[----:B------:R-:W-:Y:S02]  /*1430*/  CS2R R28, SRZ ;  /* 0x00000000001c7805 */ /* 0x000fe4000001ff00 */
[----:B------:R-:W-:Y:S01]  /*1440*/  CS2R R30, SRZ ;  /* 0x00000000001e7805 */ /* 0x000fe2000001ff00 */
[----:B------:R-:W-:Y:S01]  /*1450*/  ULEA.HI UR10, UR8, UR8, URZ, 0x1 ;  /* 0x00000008080a7291 */ /* 0x000fe2000f8f083f */
[----:B------:R-:W-:-:S02]  /*1460*/  CS2R R32, SRZ ;  /* 0x0000000000207805 */ /* 0x000fc4000001ff00 */
[----:B------:R-:W-:Y:S02]  /*1470*/  CS2R R34, SRZ ;  /* 0x0000000000227805 */ /* 0x000fe4000001ff00 */
[----:B------:R-:W-:Y:S01]  /*1480*/  CS2R R36, SRZ ;  /* 0x0000000000247805 */ /* 0x000fe2000001ff00 */
[----:B------:R-:W-:Y:S01]  /*1490*/  ULOP3.LUT UR11, UR10, 0x7fffe, URZ, 0xc0, !UPT ;  /* 0x0007fffe0a0b7892 */ /* 0x000fe2000f8ec03f */
[----:B------:R-:W-:Y:S01]  /*14a0*/  CS2R R38, SRZ ;  /* 0x0000000000267805 */ /* 0x000fe2000001ff00 */
[----:B----4-:R-:W-:Y:S01]  /*14b0*/  ULEA UR10, UR13, UR12, 0x18 ;  /* 0x0000000c0d0a7291 */ /* 0x010fe2000f8ec03f */
[----:B------:R-:W-:Y:S01]  /*14c0*/  CS2R R40, SRZ ;  /* 0x0000000000287805 */ /* 0x000fe2000001ff00 */
[----:B------:R-:W-:Y:S01]  /*14d0*/  UIADD3 UR11, UR8, -UR11, URZ ;  /* 0x8000000b080b7290 */ /* 0x000fe2000fffe03f */
[----:B------:R-:W-:Y:S02]  /*14e0*/  CS2R R42, SRZ ;  /* 0x00000000002a7805 */ /* 0x000fe4000001ff00 */
[----:B------:R-:W-:Y:S01]  /*14f0*/  CS2R R44, SRZ ;  /* 0x00000000002c7805 */ /* 0x000fe2000001ff00 */
[----:B------:R-:W-:Y:S01]  /*1500*/  UMOV UR8, URZ ;  /* 0x0000003f00087c82 */ /* 0x000fe20008000000 */
[----:B------:R-:W-:Y:S01]  /*1510*/  ULEA UR11, UR11, UR10, 0xd ;  /* 0x0000000a0b0b7291 */ /* 0x000fe2000f8e683f */
[----:B------:R-:W-:-:S02]  /*1520*/  CS2R R46, SRZ ;  /* 0x00000000002e7805 */ /* 0x000fc4000001ff00 */
[----:B------:R-:W-:Y:S02]  /*1530*/  CS2R R48, SRZ ;  /* 0x0000000000307805 */ /* 0x000fe4000001ff00 */
[----:B------:R-:W-:Y:S01]  /*1540*/  CS2R R50, SRZ ;  /* 0x0000000000327805 */ /* 0x000fe2000001ff00 */
[----:B------:R-:W-:Y:S01]  /*1550*/  UIADD3 UR11, UR11, 0x100, URZ ;  /* 0x000001000b0b7890 */ /* 0x000fe2000fffe03f */
[----:B------:R-:W-:Y:S02]  /*1560*/  CS2R R52, SRZ ;  /* 0x0000000000347805 */ /* 0x000fe4000001ff00 */
[----:B------:R-:W-:Y:S02]  /*1570*/  CS2R R54, SRZ ;  /* 0x0000000000367805 */ /* 0x000fe4000001ff00 */
[----:B------:R-:W-:Y:S01]  /*1580*/  CS2R R56, SRZ ;  /* 0x0000000000387805 */ /* 0x000fe2000001ff00 */
[----:B------:R-:W-:Y:S01]  /*1590*/  USHF.R.U32.HI UR11, URZ, 0x4, UR11 ;  /* 0x000000043f0b7899 */ /* 0x000fe2000801160b */
[----:B------:R-:W-:-:S02]  /*15a0*/  CS2R R58, SRZ ;  /* 0x00000000003a7805 */ /* 0x000fc4000001ff00 */
[----:B------:R-:W-:Y:S02]  /*15b0*/  CS2R R60, SRZ ;  /* 0x00000000003c7805 */ /* 0x000fe4000001ff00 */
[----:B------:R-:W-:Y:S01]  /*15c0*/  CS2R R62, SRZ ;  /* 0x00000000003e7805 */ /* 0x000fe2000001ff00 */
[----:B------:R-:W-:Y:S01]  /*15d0*/  ULOP3.LUT UR11, UR11, 0x3fff, URZ, 0xc0, !UPT ;  /* 0x00003fff0b0b7892 */ /* 0x000fe2000f8ec03f */
        /* <DEDUP_REMOVED lines=11> */
[----:B------:R-:W-:Y:S01]  /*1690*/  CS2R R86, SRZ ;  /* 0x0000000000567805 */ /* 0x000fe2000001ff00 */
[----:B------:R-:W-:Y:S06]  /*16a0*/  @!P1 BRA `(.L_x_17) ;  /* 0x00000008005c9947 */ /* 0x000fec0003800000 */
[----:B------:R-:W-:-:S13]  /*16b0*/  ISETP.NE.AND P2, PT, R143, 0x3, PT ;  /* 0x000000038f00780c */ /* 0x000fda0003f45270 */
[----:B------:R-:W-:Y:S05]  /*16c0*/  @!P2 BRA `(.L_x_18) ;  /* 0x000000000004a947 */ /* 0x000fea0003800000 */
[----:B------:R-:W-:Y:S01]  /*16d0*/  BPT.TRAP 0x1 ;  /* 0x000000040000795c */ /* 0x000fe20000300000 */
.L_x_18:
[----:B------:R-:W-:Y:S01]  /*16e0*/  ULEA UR6, UR5, UR10, 0x3 ;  /* 0x0000000a05067291 */ /* 0x000fe2000f8e183f */
[----:B------:R-:W-:-:S05]  /*16f0*/  IMAD.U32 R11, RZ, RZ, UR4 ;  /* 0x00000004ff0b7e24 */ /* 0x000fca000f8e00ff */
[----:B------:R-:W-:-:S04]  /*1700*/  SHF.L.U32 R11, R11, 0x1f, RZ ;  /* 0x0000001f0b0b7819 */ /* 0x000fc800000006ff */
[----:B------:R0:W1:Y:S01]  /*1710*/  SYNCS.PHASECHK.TRANS64.TRYWAIT P1, [UR6], R11 ;  /* 0x0000000bff0075a7 */ /* 0x0000620008020146 */
[----:B------:R-:W-:Y:S05]  /*1720*/  @!P2 BRA `(.L_x_19) ;  /* 0x000000000004a947 */ /* 0x000fea0003800000 */
[----:B------:R-:W-:Y:S01]  /*1730*/  BPT.TRAP 0x1 ;  /* 0x000000040000795c */ /* 0x000fe20000300000 */
.L_x_19:
[----:B-1----:R-:W-:Y:S05]  /*1740*/  @P1 BRA `(.L_x_20) ;  /* 0x0000000000081947 */ /* 0x002fea0003800000 */
[----:B------:R-:W1:Y:S02]  /*1750*/  SYNCS.PHASECHK.TRANS64.TRYWAIT P1, [UR6], R11 ;  /* 0x0000000bff0075a7 */ /* 0x000e640008020146 */
[----:B-1----:R-:W-:Y:S05]  /*1760*/  @!P1 BRA `(.L_x_21) ;  /* 0x0000007c00349947 */ /* 0x002fea0003800000 */
.L_x_20:
[----:B------:R-:W-:Y:S01]  /*1770*/  UIADD3 UR6, UR10, 0x10100, URZ ;  /* 0x000101000a067890 */ /* 0x000fe2000fffe03f */
[----:B------:R-:W-:Y:S01]  /*1780*/  WARPGROUP.ARRIVE ;  /* 0x00000000000079c5 */ /* 0x000fe20000000000 */
[----:B------:R-:W-:Y:S01]  /*1790*/  ULOP3.LUT UR8, UR11, 0x10000, URZ, 0xfc, !UPT ;  /* 0x000100000b087892 */ /* 0x000fe2000f8efc3f */
[----:B------:R-:W-:Y:S01]  /*17a0*/  CS2R R16, SRZ ;  /* 0x0000000000107805 */ /* 0x000fe2000001ff00 */
[----:B------:R-:W-:Y:S01]  /*17b0*/  USHF.R.U32.HI UR6, URZ, 0x4, UR6 ;  /* 0x000000043f067899 */ /* 0x000fe20008011606 */
[----:B------:R-:W-:Y:S01]  /*17c0*/  CS2R R14, SRZ ;  /* 0x00000000000e7805 */ /* 0x000fe2000001ff00 */
[----:B------:R-:W-:Y:S01]  /*17d0*/  UMOV UR13, 0x40000040 ;  /* 0x40000040000d7882 */ /* 0x000fe20000000000 */
[----:B------:R-:W-:Y:S01]  /*17e0*/  UMOV UR15, 0x40000040 ;  /* 0x40000040000f7882 */ /* 0x000fe20000000000 */
[----:B------:R-:W-:Y:S01]  /*17f0*/  ULOP3.LUT UR6, UR6, 0x3fff, URZ, 0xc0, !UPT ;  /* 0x00003fff06067892 */ /* 0x000fe2000f8ec03f */
[----:B------:R-:W-:Y:S02]  /*1800*/  CS2R R18, SRZ ;  /* 0x0000000000127805 */ /* 0x000fe4000001ff00 */
[----:B------:R-:W-:-:S02]  /*1810*/  CS2R R20, SRZ ;  /* 0x0000000000147805 */ /* 0x000fc4000001ff00 */
[----:B------:R-:W-:Y:S01]  /*1820*/  CS2R R22, SRZ ;  /* 0x0000000000167805 */ /* 0x000fe2000001ff00 */
[----:B------:R-:W-:Y:S01]  /*1830*/  ULOP3.LUT UR7, UR6, 0x10000, URZ, 0xfc, !UPT ;  /* 0x0001000006077892 */ /* 0x000fe2000f8efc3f */
[----:B------:R-:W-:Y:S01]  /*1840*/  CS2R R88, SRZ ;  /* 0x0000000000587805 */ /* 0x000fe2000001ff00 */
[----:B------:R-:W-:Y:S01]  /*1850*/  ULEA UR6, UR5, UR8, 0xa ;  /* 0x0000000805067291 */ /* 0x000fe2000f8e503f */
[----:B------:R-:W-:Y:S01]  /*1860*/  CS2R R90, SRZ ;  /* 0x00000000005a7805 */ /* 0x000fe2000001ff00 */
[----:B------:R-:W-:Y:S01]  /*1870*/  ULEA UR7, UR5, UR7, 0xa ;  /* 0x0000000705077291 */ /* 0x000fe2000f8e503f */
[----:B------:R-:W-:Y:S02]  /*1880*/  CS2R R92, SRZ ;  /* 0x00000000005c7805 */ /* 0x000fe4000001ff00 */
[----:B------:R-:W-:Y:S02]  /*1890*/  CS2R R94, SRZ ;  /* 0x00000000005e7805 */ /* 0x000fe4000001ff00 */
[----:B------:R-:W-:-:S02]  /*18a0*/  CS2R R96, SRZ ;  /* 0x0000000000607805 */ /* 0x000fc4000001ff00 */
[----:B------:R-:W-:Y:S01]  /*18b0*/  CS2R R98, SRZ ;  /* 0x0000000000627805 */ /* 0x000fe2000001ff00 */
[----:B------:R-:W-:Y:S01]  /*18c0*/  UMOV UR12, UR6 ;  /* 0x00000006000c7c82 */ /* 0x000fe20008000000 */
[----:B------:R-:W-:Y:S01]  /*18d0*/  CS2R R100, SRZ ;  /* 0x0000000000647805 */ /* 0x000fe2000001ff00 */
[----:B------:R-:W-:Y:S01]  /*18e0*/  UMOV UR14, UR7 ;  /* 0x00000007000e7c82 */ /* 0x000fe20008000000 */
[----:B------:R-:W-:Y:S01]  /*18f0*/  CS2R R102, SRZ ;  /* 0x0000000000667805 */ /* 0x000fe2000001ff00 */
[----:B------:R-:W-:Y:S01]  /*1900*/  QGMMA.64x128x32.F32.E5M2.E5M2 R24, gdesc[UR12], RZ, !UPT ;  /* 0x01e000000c1879f3 */ /* 0x000fe2000c7038ff */
[----:B------:R-:W-:Y:S01]  /*1910*/  UIADD3 UR12, UR6, 0x2, URZ ;  /* 0x00000002060c7890 */ /* 0x000fe2000fffe03f */
[----:B------:R-:W-:Y:S01]  /*1920*/  CS2R R104, SRZ ;  /* 0x0000000000687805 */ /* 0x000fe2000001ff00 */
[----:B------:R-:W-:Y:S01]  /*1930*/  UIADD3 UR14, UR7, 0x2, URZ ;  /* 0x00000002070e7890 */ /* 0x000fe2000fffe03f */
[----:B------:R-:W-:Y:S01]  /*1940*/  CS2R R106, SRZ ;  /* 0x00000000006a7805 */ /* 0x000fe2000001ff00 */
[----:B------:R-:W-:Y:S01]  /*1950*/  UMOV UR13, 0x40000040 ;  /* 0x40000040000d7882 */ /* 0x000fe20000000000 */
[----:B------:R-:W-:Y:S01]  /*1960*/  UMOV UR15, 0x40000040 ;  /* 0x40000040000f7882 */ /* 0x000fe20000000000 */
        /* <DEDUP_REMOVED lines=16> */
[----:B------:R-:W-:Y:S01]  /*1a70*/  CS2R R140, SRZ ;  /* 0x00000000008c7805 */ /* 0x000fe2000001ff00 */
[----:B------:R-:W-:Y:S01]  /*1a80*/  QGMMA.64x128x32.F32.E5M2.E5M2 R24, gdesc[UR12], R24 ;  /* 0x01e000000c1879f3 */ /* 0x000fe20008703818 */
[----:B------:R-:W-:Y:S02]  /*1a90*/  UIADD3 UR12, UR6, 0x4, URZ ;  /* 0x00000004060c7890 */ /* 0x000fe4000fffe03f */
[----:B------:R-:W-:Y:S01]  /*1aa0*/  UIADD3 UR14, UR7, 0x4, URZ ;  /* 0x00000004070e7890 */ /* 0x000fe2000fffe03f */
[----:B------:R-:W-:Y:S01]  /*1ab0*/  UMOV UR13, 0x40000040 ;  /* 0x40000040000d7882 */ /* 0x000fe20000000000 */
[----:B------:R-:W-:-:S07]  /*1ac0*/  UMOV UR15, 0x40000040 ;  /* 0x40000040000f7882 */ /* 0x000fce0000000000 */
[----:B------:R-:W-:Y:S01]  /*1ad0*/  QGMMA.64x128x32.F32.E5M2.E5M2 R24, gdesc[UR12], R24 ;  /* 0x01e000000c1879f3 */ /* 0x000fe20008703818 */
[----:B------:R-:W-:Y:S02]  /*1ae0*/  UIADD3 UR14, UR7, 0x6, URZ ;  /* 0x00000006070e7890 */ /* 0x000fe4000fffe03f */
[----:B------:R-:W-:Y:S01]  /*1af0*/  UIADD3 UR12, UR6, 0x6, URZ ;  /* 0x00000006060c7890 */ /* 0x000fe2000fffe03f */
[----:B------:R-:W-:Y:S01]  /*1b00*/  ULDC UR7, c[0x0][0x50c] ;  /* 0x0001430000077ab9 */ /* 0x000fe20000000800 */
[----:B------:R-:W-:Y:S01]  /*1b10*/  UMOV UR13, 0x40000040 ;  /* 0x40000040000d7882 */ /* 0x000fe20000000000 */
[----:B------:R-:W-:Y:S01]  /*1b20*/  UISETP.NE.AND UP0, UPT, UR7, 0x4, UPT ;  /* 0x000000040700788c */ /* 0x000fe2000bf05270 */
[----:B------:R-:W-:Y:S01]  /*1b30*/  UMOV UR15, 0x40000040 ;  /* 0x40000040000f7882 */ /* 0x000fe20000000000 */
[----:B------:R-:W-:Y:S02]  /*1b40*/  UMOV UR6, 0x4 ;  /* 0x0000000400067882 */ /* 0x000fe40000000000 */
[----:B------:R-:W-:-:S06]  /*1b50*/  USEL UR7, URZ, 0x1, UP0 ;  /* 0x000000013f077887 */ /* 0x000fcc0008000000 */
[----:B------:R-:W-:Y:S01]  /*1b60*/  ISETP.NE.AND P1, PT, RZ, UR7, PT ;  /* 0x00000007ff007c0c */ /* 0x000fe2000bf25270 */
[----:B------:R-:W-:-:S12]  /*1b70*/  QGMMA.64x128x32.F32.E5M2.E5M2 R24, gdesc[UR12], R24, gsb0 ;  /* 0x01e000000c1879f3 */ /* 0x000fd80008003818 */
[----:B------:R-:W-:Y:S05]  /*1b80*/  @!P1 BRA `(.L_x_22) ;  /* 0x0000000400089947 */ /* 0x000fea0003800000 */
[----:B------:R-:W-:Y:S02]  /*1b90*/  WARPGROUP.DEPBAR.LE gsb0, 0x0 ;  /* 0x00008000000079c5 */ /* 0x000fe40000010000 */
[----:B------:R-:W-:-:S01]  /*1ba0*/  FADD R141, RZ, R24 ;  /* 0x00000018ff8d7221 */ /* 0x000fc20000000000 */
[----:B------:R-:W-:Y:S01]  /*1bb0*/  FADD R140, RZ, R25 ;  /* 0x00000019ff8c7221 */ /* 0x000fe20000000000 */
        /* <DEDUP_REMOVED lines=62> */
[----:B------:R-:W-:-:S06]  /*1fa0*/  UMOV UR6, URZ ;  /* 0x0000003f00067c82 */ /* 0x000fcc0008000000 */
.L_x_22:
[----:B------:R-:W-:-:S04]  /*1fb0*/  UIADD3 UR18, UR5, 0x1, URZ ;  /* 0x0000000105127890 */ /* 0x000fc8000fffe03f */
[----:B------:R-:W-:-:S04]  /*1fc0*/  UISETP.NE.AND UP0, UPT, UR18, 0x4, UPT ;  /* 0x000000041200788c */ /* 0x000fc8000bf05270 */
[----:B------:R-:W-:Y:S02]  /*1fd0*/  USEL UR8, URZ, 0x1, UP0 ;  /* 0x000000013f087887 */ /* 0x000fe40008000000 */
[----:B------:R-:W-:Y:S02]  /*1fe0*/  USEL UR18, UR18, URZ, UP0 ;  /* 0x0000003f12127287 */ /* 0x000fe40008000000 */
[----:B------:R-:W-:-:S06]  /*1ff0*/  ULOP3.LUT UR8, UR4, UR8, URZ, 0x3c, !UPT ;  /* 0x0000000804087292 */ /* 0x000fcc000f8e3c3f */
[----:B------:R-:W-:Y:S01]  /*2000*/  IMAD.U32 R144, RZ, RZ, UR8 ;  /* 0x00000008ff907e24 */ /* 0x000fe2000f8e00ff */
[----:B------:R-:W-:-:S06]  /*2010*/  UMOV UR8, 0x1 ;  /* 0x0000000100087882 */ /* 0x000fcc0000000000 */
.L_x_17:
[----:B------:R-:W-:-:S04]  /*2020*/  UISETP.LT.AND UP0, UPT, UR9, 0x1, UPT ;  /* 0x000000010900788c */ /* 0x000fc8000bf01270 */
[----:B------:R-:W-:-:S04]  /*2030*/  USEL UR12, UR9, 0x1, UP0 ;  /* 0x00000001090c7887 */ /* 0x000fc80008000000 */
[----:B------:R-:W-:-:S04]  /*2040*/  UIADD3 UR12, UR9, -UR12, URZ ;  /* 0x8000000c090c7290 */ /* 0x000fc8000fffe03f */
[----:B------:R-:W-:-:S06]  /*2050*/  UISETP.GE.AND UP0, UPT, UR12, 0x1, UPT ;  /* 0x000000010c00788c */ /* 0x000fcc000bf06270 */
[----:B------:R-:W-:-:S13]  /*2060*/  PLOP3.LUT P1, PT, PT, PT, UP0, 0x80, 0x0 ;  /* 0x000000000000781c */ /* 0x000fda0003f2f008 */
[----:B------:R-:W-:Y:S05]  /*2070*/  @!P1 BRA `(.L_x_23) ;  /* 0x0000000800349947 */ /* 0x000fea0003800000 */
[----:B01----:R-:W-:Y:S01]  /*2080*/  IMAD.U32 R11, RZ, RZ, UR12 ;  /* 0x0000000cff0b7e24 */ /* 0x003fe2000f8e00ff */
[----:B------:R-:W-:Y:S01]  /*2090*/  ULDC UR19, c[0x0][0x50c] ;  /* 0x0001430000137ab9 */ /* 0x000fe20000000800 */
[----:B------:R-:W-:-:S07]  /*20a0*/  IMAD.U32 R12, RZ, RZ, UR5 ;  /* 0x00000005ff0c7e24 */ /* 0x000fce000f8e00ff */
.L_x_31:
[----:B------:R-:W-:-:S13]  /*20b0*/  ISETP.NE.AND P2, PT, R143, 0x3, PT ;  /* 0x000000038f00780c */ /* 0x000fda0003f45270 */
[----:B0-----:R-:W-:Y:S05]  /*20c0*/  @!P2 BRA `(.L_x_24) ;  /* 0x000000000004a947 */ /* 0x001fea0003800000 */
[----:B------:R-:W-:Y:S01]  /*20d0*/  BPT.TRAP 0x1 ;  /* 0x000000040000795c */ /* 0x000fe20000300000 */
.L_x_24:
[----:B------:R-:W0:Y:S01]  /*20e0*/  S2UR UR12, SR_CgaCtaId ;  /* 0x00000000000c79c3 */ /* 0x000e220000008800 */
[----:B------:R-:W-:Y:S01]  /*20f0*/  UMOV UR10, 0x400 ;  /* 0x00000400000a7882 */ /* 0x000fe20000000000 */
[----:B------:R-:W-:Y:S01]  /*2100*/  SHF.L.U32 R13, R144, 0x1f, RZ ;  /* 0x0000001f900d7819 */ /* 0x000fe200000006ff */
[----:B0-----:R-:W-:-:S04]  /*2110*/  ULEA UR10, UR12, UR10, 0x18 ;  /* 0x0000000a0c0a7291 */ /* 0x001fc8000f8ec03f */
[----:B------:R-:W-:-:S09]  /*2120*/  ULEA UR12, UR18, UR10, 0x3 ;  /* 0x0000000a120c7291 */ /* 0x000fd2000f8e183f */
[----:B------:R0:W1:Y:S01]  /*2130*/  SYNCS.PHASECHK.TRANS64.TRYWAIT P1, [UR12], R13 ;  /* 0x0000000dff0075a7 */ /* 0x000062000802014c */
[----:B------:R-:W-:Y:S05]  /*2140*/  @!P2 BRA `(.L_x_25) ;  /* 0x000000000004a947 */ /* 0x000fea0003800000 */
[----:B------:R-:W-:Y:S01]  /*2150*/  BPT.TRAP 0x1 ;  /* 0x000000040000795c */ /* 0x000fe20000300000 */
.L_x_25:
[----:B-1----:R-:W-:Y:S05]  /*2160*/  @P1 BRA `(.L_x_26) ;  /* 0x0000000000081947 */ /* 0x002fea0003800000 */
[----:B------:R-:W1:Y:S02]  /*2170*/  SYNCS.PHASECHK.TRANS64.TRYWAIT P1, [UR12], R13 ;  /* 0x0000000dff0075a7 */ /* 0x000e64000802014c */
[----:B-1----:R-:W-:Y:S05]  /*2180*/  @!P1 BRA `(.L_x_27) ;  /* 0x0000007000c49947 */ /* 0x002fea0003800000 */
.L_x_26:
[----:B------:R-:W-:Y:S01]  /*2190*/  UIADD3 UR12, UR10, 0x10100, URZ ;  /* 0x000101000a0c7890 */ /* 0x000fe2000fffe03f */
[----:B------:R-:W-:Y:S01]  /*21a0*/  WARPGROUP.ARRIVE ;  /* 0x00000000000079c5 */ /* 0x000fe20000000000 */
[----:B------:R-:W-:Y:S02]  /*21b0*/  UISETP.NE.AND UP0, UPT, UR7, URZ, UPT ;  /* 0x0000003f0700728c */ /* 0x000fe4000bf05270 */
[----:B------:R-:W-:Y:S02]  /*21c0*/  USHF.R.U32.HI UR12, URZ, 0x4, UR12 ;  /* 0x000000043f0c7899 */ /* 0x000fe4000801160c */
[----:B------:R-:W-:Y:S02]  /*21d0*/  USEL UR8, UR8, URZ, !UP0 ;  /* 0x0000003f08087287 */ /* 0x000fe4000c000000 */
[----:B------:R-:W-:Y:S02]  /*21e0*/  ULOP3.LUT UR12, UR12, 0x3fff, URZ, 0xc0, !UPT ;  /* 0x00003fff0c0c7892 */ /* 0x000fe4000f8ec03f */
[----:B------:R-:W-:-:S02]  /*21f0*/  UISETP.NE.U32.AND UP0, UPT, UR8, URZ, UPT ;  /* 0x0000003f0800728c */ /* 0x000fc4000bf05070 */
[----:B------:R-:W-:Y:S02]  /*2200*/  ULOP3.LUT UR7, UR11, 0x10000, URZ, 0xfc, !UPT ;  /* 0x000100000b077892 */ /* 0x000fe4000f8efc3f */
[----:B------:R-:W-:Y:S02]  /*2210*/  ULOP3.LUT UR8, UR12, 0x10000, URZ, 0xfc, !UPT ;  /* 0x000100000c087892 */ /* 0x000fe4000f8efc3f */
[----:B------:R-:W-:Y:S02]  /*2220*/  ULEA UR7, UR18, UR7, 0xa ;  /* 0x0000000712077291 */ /* 0x000fe4000f8e503f */
[----:B------:R-:W-:Y:S01]  /*2230*/  ULEA UR8, UR18, UR8, 0xa ;  /* 0x0000000812087291 */ /* 0x000fe2000f8e503f */
[----:B------:R-:W-:Y:S01]  /*2240*/  UMOV UR13, 0x40000040 ;  /* 0x40000040000d7882 */ /* 0x000fe20000000000 */
[----:B------:R-:W-:Y:S01]  /*2250*/  UMOV UR15, 0x40000040 ;  /* 0x40000040000f7882 */ /* 0x000fe20000000000 */
[----:B------:R-:W-:Y:S02]  /*2260*/  UIADD3 UR6, UR6, 0x4, URZ ;  /* 0x0000000406067890 */ /* 0x000fe4000fffe03f */
[----:B------:R-:W-:-:S02]  /*2270*/  UMOV UR12, UR7 ;  /* 0x00000007000c7c82 */ /* 0x000fc40008000000 */
[----:B------:R-:W-:Y:S02]  /*2280*/  UMOV UR14, UR8 ;  /* 0x00000008000e7c82 */ /* 0x000fe40008000000 */
[----:B------:R-:W-:Y:S01]  /*2290*/  QGMMA.64x128x32.F32.E5M2.E5M2 R24, gdesc[UR12], R24, UP0 ;  /* 0x01e000000c1879f3 */ /* 0x000fe2000bf03818 */
[----:B------:R-:W-:Y:S02]  /*22a0*/  UIADD3 UR12, UR7, 0x2, URZ ;  /* 0x00000002070c7890 */ /* 0x000fe4000fffe03f */
[----:B------:R-:W-:Y:S01]  /*22b0*/  UIADD3 UR14, UR8, 0x2, URZ ;  /* 0x00000002080e7890 */ /* 0x000fe2000fffe03f */
[----:B------:R-:W-:Y:S01]  /*22c0*/  UMOV UR13, 0x40000040 ;  /* 0x40000040000d7882 */ /* 0x000fe20000000000 */
[----:B------:R-:W-:Y:S01]  /*22d0*/  UMOV UR15, 0x40000040 ;  /* 0x40000040000f7882 */ /* 0x000fe20000000000 */
[----:B------:R-:W-:-:S06]  /*22e0*/  UISETP.NE.AND UP0, UPT, UR6, UR19, UPT ;  /* 0x000000130600728c */ /* 0x000fcc000bf05270 */
        /* <DEDUP_REMOVED lines=8> */
[----:B------:R-:W-:Y:S01]  /*2370*/  UMOV UR13, 0x40000040 ;  /* 0x40000040000d7882 */ /* 0x000fe20000000000 */
[----:B------:R-:W-:Y:S01]  /*2380*/  UMOV UR15, 0x40000040 ;  /* 0x40000040000f7882 */ /* 0x000fe20000000000 */
[----:B------:R-:W-:-:S06]  /*2390*/  USEL UR7, URZ, 0x1, UP0 ;  /* 0x000000013f077887 */ /* 0x000fcc0008000000 */
[----:B------:R-:W-:Y:S01]  /*23a0*/  ISETP.NE.AND P1, PT, RZ, UR7, PT ;  /* 0x00000007ff007c0c */ /* 0x000fe2000bf25270 */
[----:B------:R-:W-:Y:S03]  /*23b0*/  QGMMA.64x128x32.F32.E5M2.E5M2 R24, gdesc[UR12], R24, gsb0 ;  /* 0x01e000000c1879f3 */ /* 0x000fe60008003818 */
[----:B------:R-:W-:-:S09]  /*23c0*/  WARPGROUP.DEPBAR.LE gsb0, 0x1 ;  /* 0x00008000000079c5 */ /* 0x000fd20000010100 */
[----:B------:R-:W-:Y:S05]  /*23d0*/  @!P1 BRA `(.L_x_28) ;  /* 0x0000000400089947 */ /* 0x000fea0003800000 */
[----:B------:R-:W-:Y:S02]  /*23e0*/  WARPGROUP.DEPBAR.LE gsb0, 0x0 ;  /* 0x00008000000079c5 */ /* 0x000fe40000010000 */
[----:B------:R-:W-:-:S01]  /*23f0*/  FADD R141, R24, R141 ;  /* 0x0000008d188d7221 */ /* 0x000fc20000000000 */
[----:B------:R-:W-:Y:S01]  /*2400*/  FADD R140, R25, R140 ;  /* 0x0000008c198c7221 */ /* 0x000fe20000000000 */
        /* <DEDUP_REMOVED lines=62> */
[----:B------:R-:W-:-:S06]  /*27f0*/  UMOV UR6, URZ ;  /* 0x0000003f00067c82 */ /* 0x000fcc0008000000 */
.L_x_28:
[----:B------:R-:W-:Y:S05]  /*2800*/  @!P2 BRA `(.L_x_29) ;  /* 0x000000000004a947 */ /* 0x000fea0003800000 */
[----:B------:R-:W-:Y:S01]  /*2810*/  BPT.TRAP 0x1 ;  /* 0x000000040000795c */ /* 0x000fe20000300000 */
.L_x_29:
[----:B01----:R-:W-:Y:S02]  /*2820*/  @P0 LEA R13, R12, UR10, 0x3 ;  /* 0x0000000a0c0d0c11 */ /* 0x003fe4000f8e18ff */
[----:B------:R-:W-:-:S03]  /*2830*/  ISETP.GT.U32.AND P1, PT, R4, 0x1, PT ;  /* 0x000000010400780c */ /* 0x000fc60003f24070 */
[----:B------:R-:W-:-:S05]  /*2840*/  @P0 VIADD R142, R13, 0x20 ;  /* 0x000000200d8e0836 */ /* 0x000fca0000000000 */
[----:B------:R-:W-:-:S04]  /*2850*/  @P0 PRMT R142, R5, 0x654, R142 ;  /* 0x00000654058e0816 */ /* 0x000fc8000000008e */
[----:B------:R0:W-:Y:S01]  /*2860*/  @P0 SYNCS.ARRIVE.TRANS64.RED.A1T0 RZ, [R142+URZ], RZ ;  /* 0x000000ff8eff09a7 */ /* 0x0001e2000810043f */
[----:B------:R-:W-:Y:S05]  /*2870*/  @P1 BRA `(.L_x_30) ;  /* 0x0000000000041947 */ /* 0x000fea0003800000 */
[----:B------:R-:W-:Y:S01]  /*2880*/  BPT.TRAP 0x1 ;  /* 0x000000040000795c */ /* 0x000fe20000300000 */
.L_x_30:
[----:B------:R-:W-:Y:S01]  /*2890*/  UIADD3 UR18, UR18, 0x1, URZ ;  /* 0x0000000112127890 */ /* 0x000fe2000fffe03f */
[C---:B------:R-:W-:Y:S01]  /*28a0*/  ISETP.GT.AND P2, PT, R11.reuse, 0x1, PT ;  /* 0x000000010b00780c */ /* 0x040fe20003f44270 */
[----:B------:R-:W-:Y:S02]  /*28b0*/  VIADD R12, R12, 0x1 ;  /* 0x000000010c0c7836 */ /* 0x000fe40000000000 */
[----:B------:R-:W-:Y:S01]  /*28c0*/  UISETP.NE.AND UP0, UPT, UR18, 0x4, UPT ;  /* 0x000000041200788c */ /* 0x000fe2000bf05270 */
[----:B------:R-:W-:Y:S02]  /*28d0*/  VIADD R11, R11, 0xffffffff ;  /* 0xffffffff0b0b7836 */ /* 0x000fe40000000000 */
[C---:B------:R-:W-:Y:S01]  /*28e0*/  ISETP.NE.AND P1, PT, R12.reuse, 0x4, PT ;  /* 0x000000040c00780c */ /* 0x040fe20003f25270 */
[----:B------:R-:W-:Y:S02]  /*28f0*/  USEL UR8, URZ, 0x1, UP0 ;  /* 0x000000013f087887 */ /* 0x000fe40008000000 */
[----:B------:R-:W-:Y:S01]  /*2900*/  USEL UR18, UR18, URZ, UP0 ;  /* 0x0000003f12127287 */ /* 0x000fe20008000000 */
[----:B------:R-:W-:-:S03]  /*2910*/  SEL R12, R12, RZ, P1 ;  /* 0x000000ff0c0c7207 */ /* 0x000fc60000800000 */
[----:B------:R-:W-:Y:S01]  /*2920*/  LOP3.LUT R144, R144, UR8, RZ, 0x3c, !PT ;  /* 0x0000000890907c12 */ /* 0x000fe2000f8e3cff */
[----:B------:R-:W-:Y:S01]  /*2930*/  UMOV UR8, 0x1 ;  /* 0x0000000100087882 */ /* 0x000fe20000000000 */
[----:B------:R-:W-:Y:S06]  /*2940*/  @P2 BRA `(.L_x_31) ;  /* 0xfffffff400d82947 */ /* 0x000fec000383ffff */
.L_x_23:
[----:B------:R-:W-:Y:S01]  /*2950*/  UISETP.NE.AND UP0, UPT, UR6, URZ, UPT ;  /* 0x0000003f0600728c */ /* 0x000fe2000bf05270 */
[----:B01----:R-:W0:Y:S03]  /*2960*/  LDC R11, c[0x0][0x28c] ;  /* 0x0000a300ff0b7b82 */ /* 0x003e260000000800 */
[----:B------:R-:W-:-:S06]  /*2970*/  USEL UR6, URZ, 0x1, !UP0 ;  /* 0x000000013f067887 */ /* 0x000fcc000c000000 */
[----:B------:R-:W-:Y:S02]  /*2980*/  ISETP.NE.AND P1, PT, RZ, UR6, PT ;  /* 0x00000006ff007c0c */ /* 0x000fe4000bf25270 */
[----:B0-----:R-:W-:-:S11]  /*2990*/  ISETP.GE.AND P2, PT, R11, 0x1, PT ;  /* 0x000000010b00780c */ /* 0x001fd60003f46270 */
[----:B------:R-:W-:Y:S05]  /*29a0*/  @!P1 BRA `(.L_x_32) ;  /* 0x0000000400049947 */ /* 0x000fea0003800000 */
[----:B------:R-:W-:Y:S02]  /*29b0*/  WARPGROUP.DEPBAR.LE gsb0, 0x0 ;  /* 0x00008000000079c5 */ /* 0x000fe40000010000 */
[----:B------:R-:W-:Y:S01]  /*29c0*/  FADD R141, R24, R141 ;  /* 0x0000008d188d7221 */ /* 0x000fe20000000000 */
        /* <DEDUP_REMOVED lines=62> */
[----:B------:R-:W-:-:S07]  /*2db0*/  FADD R16, R16, R87 ;  /* 0x0000005710107221 */ /* 0x000fce0000000000 */
.L_x_32:
[----:B------:R-:W-:Y:S02]  /*2dc0*/  WARPGROUP.DEPBAR.LE gsb0, 0x0 ;  /* 0x00008000000079c5 */ /* 0x000fe40000010000 */
[----:B------:R-:W-:Y:S05]  /*2dd0*/  @!P2 BRA `(.L_x_33) ;  /* 0x000000000044a947 */ /* 0x000fea0003800000 */
[----:B------:R-:W-:-:S13]  /*2de0*/  ISETP.NE.AND P1, PT, R143, 0x3, PT ;  /* 0x000000038f00780c */ /* 0x000fda0003f25270 */
[----:B------:R-:W-:Y:S05]  /*2df0*/  @!P1 BRA `(.L_x_34) ;  /* 0x0000000000049947 */ /* 0x000fea0003800000 */
[----:B------:R-:W-:Y:S01]  /*2e00*/  BPT.TRAP 0x1 ;  /* 0x000000040000795c */ /* 0x000fe20000300000 */
.L_x_34:
[----:B------:R-:W-:Y:S01]  /*2e10*/  VOTEU.ANY UP0, P0 ;  /* 0x00000000003f7886 */ /* 0x000fe20000000100 */
[----:B------:R-:W-:Y:S01]  /*2e20*/  UISETP.LT.AND UP1, UPT, UR9, 0x1, UPT ;  /* 0x000000010900788c */ /* 0x000fe2000bf21270 */
[----:B------:R-:W-:Y:S01]  /*2e30*/  IMAD.U32 R12, RZ, RZ, UR10 ;  /* 0x0000000aff0c7e24 */ /* 0x000fe2000f8e00ff */
[----:B------:R-:W-:Y:S02]  /*2e40*/  ISETP.GT.U32.AND P1, PT, R4, 0x1, PT ;  /* 0x000000010400780c */ /* 0x000fe40003f24070 */
[----:B------:R-:W-:-:S04]  /*2e50*/  @UP0 USEL UR6, UR9, 0x1, UP1 ;  /* 0x0000000109060887 */ /* 0x000fc80008800000 */
[----:B------:R-:W-:-:S06]  /*2e60*/  @UP0 UIADD3 UR6, UR5, UR9, -UR6 ;  /* 0x0000000905060290 */ /* 0x000fcc000fffe806 */
[----:B------:R-:W-:-:S04]  /*2e70*/  IMAD.U32 R11, RZ, RZ, UR6 ;  /* 0x00000006ff0b7e24 */ /* 0x000fc8000f8e00ff */
[----:B------:R-:W-:-:S05]  /*2e80*/  @P0 IMAD.SHL.U32 R11, R11, 0x8, RZ ;  /* 0x000000080b0b0824 */ /* 0x000fca00078e00ff */
[----:B------:R-:W-:-:S04]  /*2e90*/  @P0 LOP3.LUT R11, R11, 0x18, RZ, 0xc0, !PT ;  /* 0x000000180b0b0812 */ /* 0x000fc800078ec0ff */
[----:B------:R-:W-:-:S04]  /*2ea0*/  @P0 IADD3 R12, R12, 0x20, R11 ;  /* 0x000000200c0c0810 */ /* 0x000fc80007ffe00b */
[----:B------:R-:W-:-:S04]  /*2eb0*/  @P0 PRMT R12, R5, 0x654, R12 ;  /* 0x00000654050c0816 */ /* 0x000fc8000000000c */
[----:B------:R0:W-:Y:S01]  /*2ec0*/  @P0 SYNCS.ARRIVE.TRANS64.RED.A1T0 RZ, [R12+URZ], RZ ;  /* 0x000000ff0cff09a7 */ /* 0x0001e2000810043f */
[----:B------:R-:W-:Y:S05]  /*2ed0*/  @P1 BRA `(.L_x_33) ;  /* 0x0000000000041947 */ /* 0x000fea0003800000 */
[----:B------:R-:W-:Y:S01]  /*2ee0*/  BPT.TRAP 0x1 ;  /* 0x000000040000795c */ /* 0x000fe20000300000 */
.L_x_33:
[----:B------:R-:W1:Y:S01]  /*2ef0*/  LDC R25, c[0x0][0x288] ;  /* 0x0000a200ff197b82 */ /* 0x000e620000000800 */
[--C-:B------:R-:W-:Y:S01]  /*2f00*/  SHF.R.U32.HI R11, RZ, 0x2, R0.reuse ;  /* 0x00000002ff0b7819 */ /* 0x100fe20000011600 */
[----:B------:R-:W-:Y:S01]  /*2f10*/  IMAD.SHL.U32 R27, R7, 0x80, RZ ;  /* 0x00000080071b7824 */ /* 0x000fe200078e00ff */
[C---:B------:R-:W-:Y:S01]  /*2f20*/  LOP3.LUT R13, R0.reuse, 0x60, RZ, 0xc0, !PT ;  /* 0x00000060000d7812 */ /* 0x040fe200078ec0ff */
[----:B------:R-:W-:Y:S01]  /*2f30*/  ULDC UR6, c[0x0][0x284] ;  /* 0x0000a10000067ab9 */ /* 0x000fe20000000800 */
[----:B------:R-:W-:Y:S01]  /*2f40*/  SHF.R.U32.HI R24, RZ, 0x7, R0 ;  /* 0x00000007ff187819 */ /* 0x000fe20000011600 */
[----:B------:R-:W-:Y:S01]  /*2f50*/  IMAD.SHL.U32 R28, R0, 0x2, RZ ;  /* 0x00000002001c7824 */ /* 0x000fe200078e00ff */
[----:B0-----:R-:W-:Y:S02]  /*2f60*/  LOP3.LUT R12, R11, 0x7, RZ, 0xc0, !PT ;  /* 0x000000070b0c7812 */ /* 0x001fe400078ec0ff */
[----:B------:R-:W-:Y:S02]  /*2f70*/  SHF.R.U32.HI R13, RZ, 0x1, R13 ;  /* 0x00000001ff0d7819 */ /* 0x000fe4000001160d */
[----:B------:R-:W-:-:S02]  /*2f80*/  LOP3.LUT R11, R24, 0x1, RZ, 0xc0, !PT ;  /* 0x00000001180b7812 */ /* 0x000fc400078ec0ff */
[----:B------:R-:W-:Y:S02]  /*2f90*/  IADD3 R26, RZ, -R13, -R12 ;  /* 0x8000000dff1a7210 */ /* 0x000fe40007ffe80c */
[----:B------:R-:W-:Y:S01]  /*2fa0*/  LOP3.LUT R24, R0, 0x3, RZ, 0xc0, !PT ;  /* 0x0000000300187812 */ /* 0x000fe200078ec0ff */
[----:B------:R-:W-:Y:S01]  /*2fb0*/  IMAD.SHL.U32 R29, R11, 0x40, RZ ;  /* 0x000000400b1d7824 */ /* 0x000fe200078e00ff */
[----:B------:R-:W-:Y:S01]  /*2fc0*/  LOP3.LUT R28, R27, 0x6, R28, 0xf8, !PT ;  /* 0x000000061b1c7812 */ /* 0x000fe200078ef81c */
[----:B------:R-:W-:Y:S02]  /*2fd0*/  IMAD R26, R11, -0x40, R26 ;  /* 0xffffffc00b1a7824 */ /* 0x000fe400078e021a */
[----:B------:R-:W-:Y:S01]  /*2fe0*/  IMAD.SHL.U32 R11, R10, 0x80, RZ ;  /* 0x000000800a0b7824 */ /* 0x000fe200078e00ff */
[----:B------:R-:W-:Y:S02]  /*2ff0*/  LOP3.LUT R7, R29, 0x40, R12, 0xe2, !PT ;  /* 0x000000401d077812 */ /* 0x000fe400078ee20c */
[----:B-1----:R-:W-:Y:S01]  /*3000*/  ISETP.GE.AND P1, PT, R27, R25, PT ;  /* 0x000000191b00720c */ /* 0x002fe20003f26270 */
[----:B------:R-:W-:Y:S01]  /*3010*/  IMAD R12, R24, -0x2, R25 ;  /* 0xfffffffe180c7824 */ /* 0x000fe200078e0219 */
[C---:B------:R-:W-:Y:S01]  /*3020*/  IADD3 R34, -R11.reuse, UR6, R26 ;  /* 0x000000060b227c10 */ /* 0x040fe2000fffe11a */
[----:B------:R-:W-:Y:S01]  /*3030*/  IMAD.WIDE R24, R10, 0x80, RZ ;  /* 0x000000800a187825 */ /* 0x000fe200078e02ff */
[----:B------:R-:W-:-:S03]  /*3040*/  ISETP.GE.OR P1, PT, R11, UR6, P1 ;  /* 0x000000060b007c0c */ /* 0x000fc60008f26670 */
[----:B------:R-:W-:Y:S01]  /*3050*/  IMAD.IADD R27, R12, 0x1, -R27 ;  /* 0x000000010c1b7824 */ /* 0x000fe200078e0a1b */
[----:B------:R-:W-:Y:S01]  /*3060*/  LOP3.LUT R33, R24, R7, R13, 0xfe, !PT ;  /* 0x0000000718217212 */ /* 0x000fe200078efe0d */
[----:B------:R-:W-:-:S08]  /*3070*/  IMAD.MOV.U32 R26, RZ, RZ, -0x1 ;  /* 0xffffffffff1a7424 */ /* 0x000fd000078e00ff */
[----:B------:R-:W-:Y:S05]  /*3080*/  @P1 BRA `(.L_x_35) ;  /* 0x0000004400c01947 */ /* 0x000fea0003800000 */
[----:B------:R-:W0:Y:S01]  /*3090*/  LDC.64 R30, c[0x0][0x5c8] ;  /* 0x00017200ff1e7b82 */ /* 0x000e220000000a00 */
[----:B------:R-:W-:Y:S01]  /*30a0*/  SHF.R.S32.HI R32, RZ, 0x1f, R6 ;  /* 0x0000001fff207819 */ /* 0x000fe20000011406 */
[----:B------:R-:W-:Y:S01]  /*30b0*/  ULDC.64 UR6, c[0x0][0x5d0] ;  /* 0x0001740000067ab9 */ /* 0x000fe20000000a00 */
[--C-:B------:R-:W-:Y:S01]  /*30c0*/  SHF.R.S32.HI R29, RZ, 0x1f, R28.reuse ;  /* 0x0000001fff1d7819 */ /* 0x100fe2000001141c */
[----:B------:R-:W-:Y:S02]  /*30d0*/  BSSY B0, `(.L_x_35) ;  /* 0x000046b000007945 */ /* 0x000fe40003800000 */
[----:B------:R-:W-:Y:S02]  /*30e0*/  IMAD R7, R32, UR6, RZ ;  /* 0x0000000620077c24 */ /* 0x000fe4000f8e02ff */
[----:B------:R-:W-:-:S04]  /*30f0*/  IMAD.WIDE.U32 R10, R6, UR6, R28 ;  /* 0x00000006060a7c25 */ /* 0x000fc8000f8e001c */
[----:B------:R-:W-:Y:S01]  /*3100*/  IMAD R7, R6, UR7, R7 ;  /* 0x0000000706077c24 */ /* 0x000fe2000f8e0207 */
[----:B------:R-:W-:-:S03]  /*3110*/  ULDC.64 UR6, c[0x0][0x5c0] ;  /* 0x0001700000067ab9 */ /* 0x000fc60000000a00 */
[----:B------:R-:W-:Y:S02]  /*3120*/  IMAD.IADD R11, R11, 0x1, R7 ;  /* 0x000000010b0b7824 */ /* 0x000fe400078e0207 */
[----:B0-----:R-:W-:-:S04]  /*3130*/  IMAD R12, R25, R30, RZ ;  /* 0x0000001e190c7224 */ /* 0x001fc800078e02ff */
[C---:B------:R-:W-:Y:S02]  /*3140*/  IMAD R7, R33.reuse, R31, R12 ;  /* 0x0000001f21077224 */ /* 0x040fe400078e020c */
[----:B------:R-:W-:-:S04]  /*3150*/  IMAD.WIDE.U32 R12, R33, R30, R10 ;  /* 0x0000001e210c7225 */ /* 0x000fc800078e000a */
[----:B------:R-:W-:Y:S01]  /*3160*/  IMAD.IADD R11, R13, 0x1, R7 ;  /* 0x000000010d0b7824 */ /* 0x000fe200078e0207 */
[----:B------:R-:W-:Y:S02]  /*3170*/  LEA R10, P1, R30, R12, 0x3 ;  /* 0x0000000c1e0a7211 */ /* 0x000fe400078218ff */
[----:B------:R-:W-:Y:S02]  /*3180*/  IADD3 R12, P2, R12, UR6, RZ ;  /* 0x000000060c0c7c10 */ /* 0x000fe4000ff5e0ff */
[----:B------:R-:W-:Y:S02]  /*3190*/  LEA.HI.X R7, R30, R11, R31, 0x3, P1 ;  /* 0x0000000b1e077211 */ /* 0x000fe400008f1c1f */
[----:B---3-5:R-:W-:Y:S02]  /*31a0*/  FSETP.NEU.AND P1, PT, R9, RZ, PT ;  /* 0x000000ff0900720b */ /* 0x028fe40003f2d000 */
[----:B------:R-:W-:Y:S02]  /*31b0*/  IADD3 R10, P4, R10, UR6, RZ ;  /* 0x000000060a0a7c10 */ /* 0x000fe4000ff9e0ff */
[----:B------:R-:W-:-:S02]  /*31c0*/  IADD3.X R13, R11, UR7, RZ, P2, !PT ;  /* 0x000000070b0d7c10 */ /* 0x000fc400097fe4ff */
[----:B------:R-:W-:-:S07]  /*31d0*/  IADD3.X R11, R7, UR7, RZ, P4, !PT ;  /* 0x00000007070b7c10 */ /* 0x000fce000a7fe4ff */
[----:B------:R-:W-:Y:S05]  /*31e0*/  @!P1 BRA `(.L_x_36) ;  /* 0x00000034005c9947 */ /* 0x000fea0003800000 */
[----:B------:R-:W-:Y:S01]  /*31f0*/  ULDC.64 UR6, c[0x0][0x5b8] ;  /* 0x00016e0000067ab9 */ /* 0x000fe20000000a00 */
[----:B------:R-:W-:Y:S01]  /*3200*/  ISETP.GE.AND P1, PT, R34, 0x1, PT ;  /* 0x000000012200780c */ /* 0x000fe20003f26270 */
[----:B------:R-:W-:Y:S01]  /*3210*/  IMAD R7, R32, UR6, RZ ;  /* 0x0000000620077c24 */ /* 0x000fe2000f8e02ff */
[----:B------:R-:W-:Y:S01]  /*3220*/  ULDC.64 UR10, c[0x0][0x5a8] ;  /* 0x00016a00000a7ab9 */ /* 0x000fe20000000a00 */
[C---:B------:R-:W-:Y:S01]  /*3230*/  IMAD.WIDE.U32 R28, R6.reuse, UR6, R28 ;  /* 0x00000006061c7c25 */ /* 0x040fe2000f8e001c */
[----:B------:R-:W-:Y:S01]  /*3240*/  ISETP.LT.OR P5, PT, R27, 0x1, !P1 ;  /* 0x000000011b00780c */ /* 0x000fe20004fa1670 */
[----:B------:R-:W-:Y:S02]  /*3250*/  BSSY B1, `(.L_x_37) ;  /* 0x000000c000017945 */ /* 0x000fe40003800000 */
[----:B------:R-:W-:Y:S01]  /*3260*/  IMAD R7, R6, UR7, R7 ;  /* 0x0000000706077c24 */ /* 0x000fe2000f8e0207 */
[----:B------:R-:W-:Y:S02]  /*3270*/  ULDC.64 UR6, c[0x0][0x5b0] ;  /* 0x00016c0000067ab9 */ /* 0x000fe40000000a00 */
[----:B------:R-:W-:-:S02]  /*3280*/  IMAD R30, R25, UR6, RZ ;  /* 0x00000006191e7c24 */ /* 0x000fc4000f8e02ff */
[----:B------:R-:W-:Y:S02]  /*3290*/  IMAD.IADD R29, R29, 0x1, R7 ;  /* 0x000000011d1d7824 */ /* 0x000fe400078e0207 */
[C-C-:B------:R-:W-:Y:S01]  /*32a0*/  IMAD R31, R33.reuse, UR7, R30.reuse ;  /* 0x00000007211f7c24 */ /* 0x140fe2000f8e021e */
[----:B------:R-:W-:Y:S01]  /*32b0*/  PRMT R30, RZ, 0x7610, R30 ;  /* 0x00007610ff1e7816 */ /* 0x000fe2000000001e */
[----:B------:R-:W-:-:S03]  /*32c0*/  IMAD.WIDE.U32 R6, R33, UR6, R28 ;  /* 0x0000000621067c25 */ /* 0x000fc6000f8e001c */
[----:B------:R-:W-:-:S04]  /*32d0*/  IADD3 R6, P2, R6, UR10, RZ ;  /* 0x0000000a06067c10 */ /* 0x000fc8000ff5e0ff */
[----:B------:R-:W-:Y:S01]  /*32e0*/  IADD3.X R7, R7, UR11, R31, P2, !PT ;  /* 0x0000000b07077c10 */ /* 0x000fe200097fe41f */
[----:B------:R-:W-:Y:S08]  /*32f0*/  @P5 BRA `(.L_x_38) ;  /* 0x0000000000045947 */ /* 0x000ff00003800000 */
[----:B------:R0:W5:Y:S02]  /*3300*/  LDG.E.U8 R30, desc[UR16][R6.64] ;  /* 0x00000010061e7981 */ /* 0x000164000c1e1100 */
.L_x_38:
[----:B------:R-:W-:Y:S05]  /*3310*/  BSYNC B1 ;  /* 0x0000000000017941 */ /* 0x000fea0003800000 */
.L_x_37:
[----:B-----5:R-:W-:Y:S01]  /*3320*/  LOP3.LUT R30, R30, 0xff, RZ, 0xc0, !PT ;  /* 0x000000ff1e1e7812 */ /* 0x020fe200078ec0ff */
[----:B------:R-:W-:Y:S01]  /*3330*/  BSSY B1, `(.L_x_39) ;  /* 0x000000b000017945 */ /* 0x000fe20003800000 */
[----:B------:R-:W-:Y:S02]  /*3340*/  ISETP.LT.OR P4, PT, R27, 0x2, !P1 ;  /* 0x000000021b00780c */ /* 0x000fe40004f81670 */
[----:B------:R-:W-:-:S05]  /*3350*/  F2FP.F16.E5M2.UNPACK_B R30, R30 ;  /* 0x0000001eff1e723e */ /* 0x000fca00020004ff */
[----:B------:R-:W-:-:S05]  /*3360*/  HADD2.F32 R30, -RZ, R30.H0_H0 ;  /* 0x2000001eff1e7230 */ /* 0x000fca0000004100 */
[----:B------:R-:W-:-:S04]  /*3370*/  FMUL R30, R30, R9 ;  /* 0x000000091e1e7220 */ /* 0x000fc80000400000 */
[----:B--2---:R-:W-:-:S05]  /*3380*/  FFMA R30, R141, R8, R30 ;  /* 0x000000088d1e7223 */ /* 0x004fca000000001e */
[----:B------:R-:W-:Y:S02]  /*3390*/  F2FP.SATFINITE.E5M2.F32.PACK_AB_MERGE_C R31, RZ, R30, RZ ;  /* 0x0000001eff1f723e */ /* 0x000fe400048060ff */
[----:B------:R-:W-:-:S03]  /*33a0*/  PRMT R30, RZ, 0x7610, R30 ;  /* 0x00007610ff1e7816 */ /* 0x000fc6000000001e */
[----:B------:R1:W-:Y:S01]  /*33b0*/  @!P5 STG.E.U8 desc[UR16][R12.64], R31 ;  /* 0x0000001f0c00d986 */ /* 0x0003e2000c101110 */
[----:B------:R-:W-:Y:S05]  /*33c0*/  @P4 BRA `(.L_x_40) ;  /* 0x0000000000044947 */ /* 0x000fea0003800000 */
[----:B------:R2:W5:Y:S02]  /*33d0*/  LDG.E.U8 R30, desc[UR16][R6.64+0x1] ;  /* 0x00000110061e7981 */ /* 0x000564000c1e1100 */
.L_x_40:
[----:B------:R-:W-:Y:S05]  /*33e0*/  BSYNC B1 ;  /* 0x0000000000017941 */ /* 0x000fea0003800000 */
.L_x_39:
[----:B-----5:R-:W-:Y:S01]  /*33f0*/  LOP3.LUT R30, R30, 0xff, RZ, 0xc0, !PT ;  /* 0x000000ff1e1e7812 */ /* 0x020fe200078ec0ff */
[----:B------:R-:W-:Y:S01]  /*3400*/  BSSY B1, `(.L_x_41) ;  /* 0x0000013000017945 */ /* 0x000fe20003800000 */
[----:B-1----:R-:W-:Y:S02]  /*3410*/  IADD3 R31, P2, R33, 0x8, RZ ;  /* 0x00000008211f7810 */ /* 0x002fe40007f5e0ff */
[----:B------:R-:W-:-:S03]  /*3420*/  F2FP.F16.E5M2.UNPACK_B R30, R30 ;  /* 0x0000001eff1e723e */ /* 0x000fc600020004ff */
[----:B------:R-:W-:Y:S01]  /*3430*/  IMAD.X R24, RZ, RZ, R25, P2 ;  /* 0x000000ffff187224 */ /* 0x000fe200010e0619 */
[----:B------:R-:W-:Y:S01]  /*3440*/  ISETP.GE.AND P2, PT, R34, 0x9, PT ;  /* 0x000000092200780c */ /* 0x000fe20003f46270 */
[----:B------:R-:W-:Y:S02]  /*3450*/  HADD2.F32 R30, -RZ, R30.H0_H0 ;  /* 0x2000001eff1e7230 */ /* 0x000fe40000004100 */
[----:B------:R-:W-:Y:S01]  /*3460*/  IMAD R24, R24, UR6, RZ ;  /* 0x0000000618187c24 */ /* 0x000fe2000f8e02ff */
[----:B------:R-:W-:Y:S01]  /*3470*/  ISETP.LT.OR P5, PT, R27, 0x1, !P2 ;  /* 0x000000011b00780c */ /* 0x000fe200057a1670 */
[----:B------:R-:W-:-:S04]  /*3480*/  IMAD.WIDE.U32 R28, R31, UR6, R28 ;  /* 0x000000061f1c7c25 */ /* 0x000fc8000f8e001c */
[----:B------:R-:W-:Y:S01]  /*3490*/  FMUL R25, R30, R9 ;  /* 0x000000091e197220 */ /* 0x000fe20000400000 */
[----:B------:R-:W-:-:S03]  /*34a0*/  IMAD R31, R31, UR7, R24 ;  /* 0x000000071f1f7c24 */ /* 0x000fc6000f8e0218 */
[----:B------:R-:W-:Y:S01]  /*34b0*/  FFMA R25, R140, R8, R25 ;  /* 0x000000088c197223 */ /* 0x000fe20000000019 */
[----:B------:R-:W-:Y:S02]  /*34c0*/  IADD3 R24, P6, R28, UR10, RZ ;  /* 0x0000000a1c187c10 */ /* 0x000fe4000ffde0ff */
[----:B------:R-:W-:Y:S02]  /*34d0*/  PRMT R28, RZ, 0x7610, R28 ;  /* 0x00007610ff1c7816 */ /* 0x000fe4000000001c */
[----:B------:R-:W-:Y:S02]  /*34e0*/  F2FP.SATFINITE.E5M2.F32.PACK_AB_MERGE_C R33, RZ, R25, RZ ;  /* 0x00000019ff21723e */ /* 0x000fe400048060ff */
[----:B------:R-:W-:-:S03]  /*34f0*/  IADD3.X R25, R29, UR11, R31, P6, !PT ;  /* 0x0000000b1d197c10 */ /* 0x000fc6000b7fe41f */
[----:B------:R1:W-:Y:S01]  /*3500*/  @!P4 STG.E.U8 desc[UR16][R12.64+0x1], R33 ;  /* 0x000001210c00c986 */ /* 0x0003e2000c101110 */
[----:B------:R-:W-:Y:S05]  /*3510*/  @P5 BRA `(.L_x_42) ;  /* 0x0000000000045947 */ /* 0x000fea0003800000 */
[----:B------:R3:W5:Y:S02]  /*3520*/  LDG.E.U8 R28, desc[UR16][R24.64] ;  /* 0x00000010181c7981 */ /* 0x000764000c1e1100 */
.L_x_42:
[----:B------:R-:W-:Y:S05]  /*3530*/  BSYNC B1 ;  /* 0x0000000000017941 */ /* 0x000fea0003800000 */
.L_x_41:
[----:B-----5:R-:W-:Y:S01]  /*3540*/  LOP3.LUT R28, R28, 0xff, RZ, 0xc0, !PT ;  /* 0x000000ff1c1c7812 */ /* 0x020fe200078ec0ff */
[----:B------:R-:W-:Y:S01]  /*3550*/  BSSY B1, `(.L_x_43) ;  /* 0x000000b000017945 */ /* 0x000fe20003800000 */
[----:B------:R-:W-:Y:S02]  /*3560*/  ISETP.LT.OR P4, PT, R27, 0x2, !P2 ;  /* 0x000000021b00780c */ /* 0x000fe40005781670 */
[----:B------:R-:W-:-:S05]  /*3570*/  F2FP.F16.E5M2.UNPACK_B R28, R28 ;  /* 0x0000001cff1c723e */ /* 0x000fca00020004ff */
[----:B------:R-:W-:-:S05]  /*3580*/  HADD2.F32 R28, -RZ, R28.H0_H0 ;  /* 0x2000001cff1c7230 */ /* 0x000fca0000004100 */
[----:B------:R-:W-:-:S04]  /*3590*/  FMUL R28, R28, R9 ;  /* 0x000000091c1c7220 */ /* 0x000fc80000400000 */
[----:B------:R-:W-:-:S05]  /*35a0*/  FFMA R28, R139, R8, R28 ;  /* 0x000000088b1c7223 */ /* 0x000fca000000001c */
[----:B------:R-:W-:Y:S02]  /*35b0*/  F2FP.SATFINITE.E5M2.F32.PACK_AB_MERGE_C R29, RZ, R28, RZ ;  /* 0x0000001cff1d723e */ /* 0x000fe400048060ff */
[----:B------:R-:W-:-:S03]  /*35c0*/  PRMT R28, RZ, 0x7610, R28 ;  /* 0x00007610ff1c7816 */ /* 0x000fc6000000001c */
[----:B------:R4:W-:Y:S01]  /*35d0*/  @!P5 STG.E.U8 desc[UR16][R10.64], R29 ;  /* 0x0000001d0a00d986 */ /* 0x0009e2000c101110 */
[----:B------:R-:W-:Y:S05]  /*35e0*/  @P4 BRA `(.L_x_44) ;  /* 0x0000000000044947 */ /* 0x000fea0003800000 */
[----:B------:R0:W5:Y:S02]  /*35f0*/  LDG.E.U8 R28, desc[UR16][R24.64+0x1] ;  /* 0x00000110181c7981 */ /* 0x000164000c1e1100 */
.L_x_44:
[----:B------:R-:W-:Y:S05]  /*3600*/  BSYNC B1 ;  /* 0x0000000000017941 */ /* 0x000fea0003800000 */
.L_x_43:
[----:B-----5:R-:W-:Y:S01]  /*3610*/  LOP3.LUT R28, R28, 0xff, RZ, 0xc0, !PT ;  /* 0x000000ff1c1c7812 */ /* 0x020fe200078ec0ff */
[----:B------:R-:W-:Y:S01]  /*3620*/  BSSY B1, `(.L_x_45) ;  /* 0x000000b000017945 */ /* 0x000fe20003800000 */
[----:B------:R-:W-:Y:S02]  /*3630*/  ISETP.LT.OR P5, PT, R27, 0x9, !P1 ;  /* 0x000000091b00780c */ /* 0x000fe40004fa1670 */
[----:B------:R-:W-:-:S05]  /*3640*/  F2FP.F16.E5M2.UNPACK_B R28, R28 ;  /* 0x0000001cff1c723e */ /* 0x000fca00020004ff */
[----:B------:R-:W-:-:S05]  /*3650*/  HADD2.F32 R28, -RZ, R28.H0_H0 ;  /* 0x2000001cff1c7230 */ /* 0x000fca0000004100 */
[----:B----4-:R-:W-:Y:S01]  /*3660*/  FMUL R29, R28, R9 ;  /* 0x000000091c1d7220 */ /* 0x010fe20000400000 */
[----:B------:R-:W-:-:S03]  /*3670*/  PRMT R28, RZ, 0x7610, R28 ;  /* 0x00007610ff1c7816 */ /* 0x000fc6000000001c */
[----:B------:R-:W-:-:S05]  /*3680*/  FFMA R29, R138, R8, R29 ;  /* 0x000000088a1d7223 */ /* 0x000fca000000001d */
[----:B------:R-:W-:-:S05]  /*3690*/  F2FP.SATFINITE.E5M2.F32.PACK_AB_MERGE_C R29, RZ, R29, RZ ;  /* 0x0000001dff1d723e */ /* 0x000fca00048060ff */
[----:B------:R4:W-:Y:S01]  /*36a0*/  @!P4 STG.E.U8 desc[UR16][R10.64+0x1], R29 ;  /* 0x0000011d0a00c986 */ /* 0x0009e2000c101110 */
[----:B------:R-:W-:Y:S05]  /*36b0*/  @P5 BRA `(.L_x_46) ;  /* 0x0000000000045947 */ /* 0x000fea0003800000 */
[----:B------:R0:W5:Y:S02]  /*36c0*/  LDG.E.U8 R28, desc[UR16][R6.64+0x8] ;  /* 0x00000810061c7981 */ /* 0x000164000c1e1100 */
.L_x_46:
[----:B------:R-:W-:Y:S05]  /*36d0*/  BSYNC B1 ;  /* 0x0000000000017941 */ /* 0x000fea0003800000 */
.L_x_45:
[----:B-----5:R-:W-:Y:S01]  /*36e0*/  LOP3.LUT R28, R28, 0xff, RZ, 0xc0, !PT ;  /* 0x000000ff1c1c7812 */ /* 0x020fe200078ec0ff */
[----:B------:R-:W-:Y:S01]  /*36f0*/  BSSY B1, `(.L_x_47) ;  /* 0x000000b000017945 */ /* 0x000fe20003800000 */
[----:B------:R-:W-:Y:S02]  /*3700*/  ISETP.LT.OR P4, PT, R27, 0xa, !P1 ;  /* 0x0000000a1b00780c */ /* 0x000fe40004f81670 */
[----:B------:R-:W-:-:S05]  /*3710*/  F2FP.F16.E5M2.UNPACK_B R28, R28 ;  /* 0x0000001cff1c723e */ /* 0x000fca00020004ff */
[----:B------:R-:W-:-:S05]  /*3720*/  HADD2.F32 R28, -RZ, R28.H0_H0 ;  /* 0x2000001cff1c7230 */ /* 0x000fca0000004100 */
[----:B------:R-:W-:-:S04]  /*3730*/  FMUL R28, R28, R9 ;  /* 0x000000091c1c7220 */ /* 0x000fc80000400000 */
[----:B------:R-:W-:-:S05]  /*3740*/  FFMA R28, R137, R8, R28 ;  /* 0x00000008891c7223 */ /* 0x000fca000000001c */
[----:B----4-:R-:W-:Y:S02]  /*3750*/  F2FP.SATFINITE.E5M2.F32.PACK_AB_MERGE_C R29, RZ, R28, RZ ;  /* 0x0000001cff1d723e */ /* 0x010fe400048060ff */
[----:B------:R-:W-:-:S03]  /*3760*/  PRMT R28, RZ, 0x7610, R28 ;  /* 0x00007610ff1c7816 */ /* 0x000fc6000000001c */
[----:B------:R4:W-:Y:S01]  /*3770*/  @!P5 STG.E.U8 desc[UR16][R12.64+0x8], R29 ;  /* 0x0000081d0c00d986 */ /* 0x0009e2000c101110 */
[----:B------:R-:W-:Y:S05]  /*3780*/  @P4 BRA `(.L_x_48) ;  /* 0x0000000000044947 */ /* 0x000fea0003800000 */
[----:B------:R0:W5:Y:S02]  /*3790*/  LDG.E.U8 R28, desc[UR16][R6.64+0x9] ;  /* 0x00000910061c7981 */ /* 0x000164000c1e1100 */
.L_x_48:
[----:B------:R-:W-:Y:S05]  /*37a0*/  BSYNC B1 ;  /* 0x0000000000017941 */ /* 0x000fea0003800000 */
.L_x_47:
        /* <DEDUP_REMOVED lines=12> */
.L_x_50:
[----:B------:R-:W-:Y:S05]  /*3870*/  BSYNC B1 ;  /* 0x0000000000017941 */ /* 0x000fea0003800000 */
.L_x_49:
        /* <DEDUP_REMOVED lines=12> */
.L_x_52:
[----:B------:R-:W-:Y:S05]  /*3940*/  BSYNC B1 ;  /* 0x0000000000017941 */ /* 0x000fea0003800000 */
.L_x_51:
        /* <DEDUP_REMOVED lines=12> */
.L_x_54:
[----:B------:R-:W-:Y:S05]  /*3a10*/  BSYNC B1 ;  /* 0x0000000000017941 */ /* 0x000fea0003800000 */
.L_x_53:
        /* <DEDUP_REMOVED lines=12> */
.L_x_56:
[----:B------:R-:W-:Y:S05]  /*3ae0*/  BSYNC B1 ;  /* 0x0000000000017941 */ /* 0x000fea0003800000 */
.L_x_55:
        /* <DEDUP_REMOVED lines=12> */
.L_x_58:
[----:B------:R-:W-:Y:S05]  /*3bb0*/  BSYNC B1 ;  /* 0x0000000000017941 */ /* 0x000fea0003800000 */
.L_x_57:
        /* <DEDUP_REMOVED lines=12> */
.L_x_60:
[----:B------:R-:W-:Y:S05]  /*3c80*/  BSYNC B1 ;  /* 0x0000000000017941 */ /* 0x000fea0003800000 */
.L_x_59:
        /* <DEDUP_REMOVED lines=12> */
.L_x_62:
[----:B------:R-:W-:Y:S05]  /*3d50*/  BSYNC B1 ;  /* 0x0000000000017941 */ /* 0x000fea0003800000 */
.L_x_61:
        /* <DEDUP_REMOVED lines=12> */
.L_x_64:
[----:B------:R-:W-:Y:S05]  /*3e20*/  BSYNC B1 ;  /* 0x0000000000017941 */ /* 0x000fea0003800000 */
.L_x_63:
        /* <DEDUP_REMOVED lines=12> */
.L_x_66:
[----:B------:R-:W-:Y:S05]  /*3ef0*/  BSYNC B1 ;  /* 0x0000000000017941 */ /* 0x000fea0003800000 */
.L_x_65:
        /* <DEDUP_REMOVED lines=12> */
.L_x_68:
[----:B------:R-:W-:Y:S05]  /*3fc0*/  BSYNC B1 ;  /* 0x0000000000017941 */ /* 0x000fea0003800000 */
.L_x_67:
        /* <DEDUP_REMOVED lines=12> */
.L_x_70:
[----:B------:R-:W-:Y:S05]  /*4090*/  BSYNC B1 ;  /* 0x0000000000017941 */ /* 0x000fea0003800000 */
.L_x_69:
        /* <DEDUP_REMOVED lines=12> */
.L_x_72:
[----:B------:R-:W-:Y:S05]  /*4160*/  BSYNC B1 ;  /* 0x0000000000017941 */ /* 0x000fea0003800000 */
.L_x_71:
        /* <DEDUP_REMOVED lines=12> */
.L_x_74:
[----:B------:R-:W-:Y:S05]  /*4230*/  BSYNC B1 ;  /* 0x0000000000017941 */ /* 0x000fea0003800000 */
.L_x_73:
        /* <DEDUP_REMOVED lines=12> */
.L_x_76:
[----:B------:R-:W-:Y:S05]  /*4300*/  BSYNC B1 ;  /* 0x0000000000017941 */ /* 0x000fea0003800000 */
.L_x_75:
        /* <DEDUP_REMOVED lines=12> */
.L_x_78:
[----:B------:R-:W-:Y:S05]  /*43d0*/  BSYNC B1 ;  /* 0x0000000000017941 */ /* 0x000fea0003800000 */
.L_x_77:
        /* <DEDUP_REMOVED lines=12> */
.L_x_80:
[----:B------:R-:W-:Y:S05]  /*44a0*/  BSYNC B1 ;  /* 0x0000000000017941 */ /* 0x000fea0003800000 */
.L_x_79:
        /* <DEDUP_REMOVED lines=12> */
.L_x_82:
[----:B------:R-:W-:Y:S05]  /*4570*/  BSYNC B1 ;  /* 0x0000000000017941 */ /* 0x000fea0003800000 */
.L_x_81:
        /* <DEDUP_REMOVED lines=12> */
.L_x_84:
[----:B------:R-:W-:Y:S05]  /*4640*/  BSYNC B1 ;  /* 0x0000000000017941 */ /* 0x000fea0003800000 */
.L_x_83:
        /* <DEDUP_REMOVED lines=12> */
.L_x_86:
[----:B------:R-:W-:Y:S05]  /*4710*/  BSYNC B1 ;  /* 0x0000000000017941 */ /* 0x000fea0003800000 */
.L_x_85:
        /* <DEDUP_REMOVED lines=12> */
.L_x_88:
[----:B------:R-:W-:Y:S05]  /*47e0*/  BSYNC B1 ;  /* 0x0000000000017941 */ /* 0x000fea0003800000 */
.L_x_87:
        /* <DEDUP_REMOVED lines=12> */
.L_x_90:
[----:B------:R-:W-:Y:S05]  /*48b0*/  BSYNC B1 ;  /* 0x0000000000017941 */ /* 0x000fea0003800000 */
.L_x_89:
        /* <DEDUP_REMOVED lines=12> */
.L_x_92:
[----:B------:R-:W-:Y:S05]  /*4980*/  BSYNC B1 ;  /* 0x0000000000017941 */ /* 0x000fea0003800000 */
.L_x_91:
        /* <DEDUP_REMOVED lines=12> */
.L_x_94:
[----:B------:R-:W-:Y:S05]  /*4a50*/  BSYNC B1 ;  /* 0x0000000000017941 */ /* 0x000fea0003800000 */
.L_x_93:
        /* <DEDUP_REMOVED lines=12> */
.L_x_96:
[----:B------:R-:W-:Y:S05]  /*4b20*/  BSYNC B1 ;  /* 0x0000000000017941 */ /* 0x000fea0003800000 */
.L_x_95:
        /* <DEDUP_REMOVED lines=12> */
.L_x_98:
[----:B------:R-:W-:Y:S05]  /*4bf0*/  BSYNC B1 ;  /* 0x0000000000017941 */ /* 0x000fea0003800000 */
.L_x_97:
        /* <DEDUP_REMOVED lines=12> */
.L_x_100:
[----:B------:R-:W-:Y:S05]  /*4cc0*/  BSYNC B1 ;  /* 0x0000000000017941 */ /* 0x000fea0003800000 */
.L_x_99:
        /* <DEDUP_REMOVED lines=12> */
.L_x_102:
[----:B------:R-:W-:Y:S05]  /*4d90*/  BSYNC B1 ;  /* 0x0000000000017941 */ /* 0x000fea0003800000 */
.L_x_101:
        /* <DEDUP_REMOVED lines=12> */
.L_x_104:
[----:B------:R-:W-:Y:S05]  /*4e60*/  BSYNC B1 ;  /* 0x0000000000017941 */ /* 0x000fea0003800000 */
.L_x_103:
        /* <DEDUP_REMOVED lines=12> */
.L_x_106:
[----:B------:R-:W-:Y:S05]  /*4f30*/  BSYNC B1 ;  /* 0x0000000000017941 */ /* 0x000fea0003800000 */
.L_x_105:
        /* <DEDUP_REMOVED lines=12> */
.L_x_108:
[----:B------:R-:W-:Y:S05]  /*5000*/  BSYNC B1 ;  /* 0x0000000000017941 */ /* 0x000fea0003800000 */
.L_x_107:
        /* <DEDUP_REMOVED lines=12> */
.L_x_110:
[----:B------:R-:W-:Y:S05]  /*50d0*/  BSYNC B1 ;  /* 0x0000000000017941 */ /* 0x000fea0003800000 */
.L_x_109:
        /* <DEDUP_REMOVED lines=12> */
.L_x_112:
[----:B------:R-:W-:Y:S05]  /*51a0*/  BSYNC B1 ;  /* 0x0000000000017941 */ /* 0x000fea0003800000 */
.L_x_111:
        /* <DEDUP_REMOVED lines=12> */
.L_x_114:
[----:B------:R-:W-:Y:S05]  /*5270*/  BSYNC B1 ;  /* 0x0000000000017941 */ /* 0x000fea0003800000 */
.L_x_113:
        /* <DEDUP_REMOVED lines=12> */
.L_x_116:
[----:B------:R-:W-:Y:S05]  /*5340*/  BSYNC B1 ;  /* 0x0000000000017941 */ /* 0x000fea0003800000 */
.L_x_115:
        /* <DEDUP_REMOVED lines=12> */
.L_x_118:
[----:B------:R-:W-:Y:S05]  /*5410*/  BSYNC B1 ;  /* 0x0000000000017941 */ /* 0x000fea0003800000 */
.L_x_117:
        /* <DEDUP_REMOVED lines=12> */
.L_x_120:
[----:B------:R-:W-:Y:S05]  /*54e0*/  BSYNC B1 ;  /* 0x0000000000017941 */ /* 0x000fea0003800000 */
.L_x_119:
        /* <DEDUP_REMOVED lines=12> */
.L_x_122:
[----:B------:R-:W-:Y:S05]  /*55b0*/  BSYNC B1 ;  /* 0x0000000000017941 */ /* 0x000fea0003800000 */
.L_x_121:
        /* <DEDUP_REMOVED lines=12> */
.L_x_124:
[----:B------:R-:W-:Y:S05]  /*5680*/  BSYNC B1 ;  /* 0x0000000000017941 */ /* 0x000fea0003800000 */
.L_x_123:
        /* <DEDUP_REMOVED lines=12> */
.L_x_126:
[----:B------:R-:W-:Y:S05]  /*5750*/  BSYNC B1 ;  /* 0x0000000000017941 */ /* 0x000fea0003800000 */
.L_x_125:
        /* <DEDUP_REMOVED lines=12> */
.L_x_128:
[----:B------:R-:W-:Y:S05]  /*5820*/  BSYNC B1 ;  /* 0x0000000000017941 */ /* 0x000fea0003800000 */
.L_x_127:
        /* <DEDUP_REMOVED lines=12> */
.L_x_130:
[----:B------:R-:W-:Y:S05]  /*58f0*/  BSYNC B1 ;  /* 0x0000000000017941 */ /* 0x000fea0003800000 */
.L_x_129:
        /* <DEDUP_REMOVED lines=12> */
.L_x_132:
[----:B------:R-:W-:Y:S05]  /*59c0*/  BSYNC B1 ;  /* 0x0000000000017941 */ /* 0x000fea0003800000 */
.L_x_131:
        /* <DEDUP_REMOVED lines=12> */
.L_x_134:
[----:B------:R-:W-:Y:S05]  /*5a90*/  BSYNC B1 ;  /* 0x0000000000017941 */ /* 0x000fea0003800000 */
.L_x_133:
        /* <DEDUP_REMOVED lines=12> */
.L_x_136:
[----:B------:R-:W-:Y:S05]  /*5b60*/  BSYNC B1 ;  /* 0x0000000000017941 */ /* 0x000fea0003800000 */
.L_x_135:
        /* <DEDUP_REMOVED lines=12> */
.L_x_138:
[----:B------:R-:W-:Y:S05]  /*5c30*/  BSYNC B1 ;  /* 0x0000000000017941 */ /* 0x000fea0003800000 */
.L_x_137:
        /* <DEDUP_REMOVED lines=12> */
.L_x_140:
[----:B------:R-:W-:Y:S05]  /*5d00*/  BSYNC B1 ;  /* 0x0000000000017941 */ /* 0x000fea0003800000 */
.L_x_139:
        /* <DEDUP_REMOVED lines=12> */
.L_x_142:
[----:B------:R-:W-:Y:S05]  /*5dd0*/  BSYNC B1 ;  /* 0x0000000000017941 */ /* 0x000fea0003800000 */
.L_x_141:
        /* <DEDUP_REMOVED lines=12> */
.L_x_144:
[----:B------:R-:W-:Y:S05]  /*5ea0*/  BSYNC B1 ;  /* 0x0000000000017941 */ /* 0x000fea0003800000 */
.L_x_143:
        /* <DEDUP_REMOVED lines=12> */
.L_x_146:
[----:B------:R-:W-:Y:S05]  /*5f70*/  BSYNC B1 ;  /* 0x0000000000017941 */ /* 0x000fea0003800000 */
.L_x_145:
[----:B-----5:R-:W-:Y:S01]  /*5f80*/  LOP3.LUT R28, R28, 0xff, RZ, 0xc0, !PT ;  /* 0x000000ff1c1c7812 */ /* 0x020fe200078ec0ff */
[----:B------:R-:W-:Y:S01]  /*5f90*/  BSSY B1, `(.L_x_147) ;  /* 0x000000b000017945 */ /* 0x000fe20003800000 */
[----:B------:R-:W-:Y:S02]  /*5fa0*/  ISETP.LT.OR P4, PT, R27, 0x6a, !P2 ;  /* 0x0000006a1b00780c */ /* 0x000fe40005781670 */
[----:B------:R-:W-:-:S05]  /*5fb0*/  F2FP.F16.E5M2.UNPACK_B R28, R28 ;  /* 0x0000001cff1c723e */ /* 0x000fca00020004ff */
[----:B------:R-:W-:-:S05]  /*5fc0*/  HADD2.F32 R28, -RZ, R28.H0_H0 ;  /* 0x2000001cff1c7230 */ /* 0x000fca0000004100 */
[----:B------:R-:W-:-:S04]  /*5fd0*/  FMUL R28, R28, R9 ;  /* 0x000000091c1c7220 */ /* 0x000fc80000400000 */
[----:B------:R-:W-:Y:S01]  /*5fe0*/  FFMA R28, R23, R8, R28 ;  /* 0x00000008171c7223 */ /* 0x000fe2000000001c */
[----:B------:R-:W-:-:S04]  /*5ff0*/  PRMT R23, RZ, 0x7610, R23 ;  /* 0x00007610ff177816 */ /* 0x000fc80000000017 */
[----:B----4-:R-:W-:-:S05]  /*6000*/  F2FP.SATFINITE.E5M2.F32.PACK_AB_MERGE_C R29, RZ, R28, RZ ;  /* 0x0000001cff1d723e */ /* 0x010fca00048060ff */
[----:B------:R4:W-:Y:S01]  /*6010*/  @!P5 STG.E.U8 desc[UR16][R10.64+0x68], R29 ;  /* 0x0000681d0a00d986 */ /* 0x0009e2000c101110 */
[----:B------:R-:W-:Y:S05]  /*6020*/  @P4 BRA `(.L_x_148) ;  /* 0x0000000000044947 */ /* 0x000fea0003800000 */
[----:B------:R0:W5:Y:S02]  /*6030*/  LDG.E.U8 R23, desc[UR16][R24.64+0x69] ;  /* 0x0000691018177981 */ /* 0x000164000c1e1100 */
.L_x_148:
[----:B------:R-:W-:Y:S05]  /*6040*/  BSYNC B1 ;  /* 0x0000000000017941 */ /* 0x000fea0003800000 */
.L_x_147:
        /* <DEDUP_REMOVED lines=8> */
[----:B------:R-:W-:-:S05]  /*60d0*/  F2FP.SATFINITE.E5M2.F32.PACK_AB_MERGE_C R23, RZ, R23, RZ ;  /* 0x00000017ff17723e */ /* 0x000fca00048060ff */
[----:B------:R0:W-:Y:S01]  /*60e0*/  @!P4 STG.E.U8 desc[UR16][R10.64+0x69], R23 ;  /* 0x000069170a00c986 */ /* 0x0001e2000c101110 */
[----:B------:R-:W-:Y:S05]  /*60f0*/  @P5 BRA `(.L_x_150) ;  /* 0x0000000000045947 */ /* 0x000fea0003800000 */
[----:B------:R0:W5:Y:S02]  /*6100*/  LDG.E.U8 R22, desc[UR16][R6.64+0x70] ;  /* 0x0000701006167981 */ /* 0x000164000c1e1100 */
.L_x_150:
[----:B------:R-:W-:Y:S05]  /*6110*/  BSYNC B1 ;  /* 0x0000000000017941 */ /* 0x000fea0003800000 */
.L_x_149:
        /* <DEDUP_REMOVED lines=8> */
[----:B0-----:R-:W-:-:S05]  /*61a0*/  F2FP.SATFINITE.E5M2.F32.PACK_AB_MERGE_C R23, RZ, R22, RZ ;  /* 0x00000016ff17723e */ /* 0x001fca00048060ff */
[----:B------:R0:W-:Y:S01]  /*61b0*/  @!P5 STG.E.U8 desc[UR16][R12.64+0x70], R23 ;  /* 0x000070170c00d986 */ /* 0x0001e2000c101110 */
[----:B------:R-:W-:Y:S05]  /*61c0*/  @P4 BRA `(.L_x_152) ;  /* 0x0000000000044947 */ /* 0x000fea0003800000 */
[----:B------:R0:W5:Y:S02]  /*61d0*/  LDG.E.U8 R21, desc[UR16][R6.64+0x71] ;  /* 0x0000711006157981 */ /* 0x000164000c1e1100 */
.L_x_152:
[----:B------:R-:W-:Y:S05]  /*61e0*/  BSYNC B1 ;  /* 0x0000000000017941 */ /* 0x000fea0003800000 */
.L_x_151:
        /* <DEDUP_REMOVED lines=12> */
.L_x_154:
[----:B------:R-:W-:Y:S05]  /*62b0*/  BSYNC B1 ;  /* 0x0000000000017941 */ /* 0x000fea0003800000 */
.L_x_153:
        /* <DEDUP_REMOVED lines=12> */
.L_x_156:
[----:B------:R-:W-:Y:S05]  /*6380*/  BSYNC B1 ;  /* 0x0000000000017941 */ /* 0x000fea0003800000 */
.L_x_155:
        /* <DEDUP_REMOVED lines=12> */
.L_x_158:
[----:B------:R-:W-:Y:S05]  /*6450*/  BSYNC B1 ;  /* 0x0000000000017941 */ /* 0x000fea0003800000 */
.L_x_157:
        /* <DEDUP_REMOVED lines=12> */
.L_x_160:
[----:B------:R-:W-:Y:S05]  /*6520*/  BSYNC B1 ;  /* 0x0000000000017941 */ /* 0x000fea0003800000 */
.L_x_159:
[----:B-----5:R-:W-:Y:S01]  /*6530*/  LOP3.LUT R15, R15, 0xff, RZ, 0xc0, !PT ;  /* 0x000000ff0f0f7812 */ /* 0x020fe200078ec0ff */
[----:B------:R-:W-:Y:S01]  /*6540*/  BSSY B1, `(.L_x_161) ;  /* 0x000000b000017945 */ /* 0x000fe20003800000 */
[----:B------:R-:W-:Y:S02]  /*6550*/  ISETP.LT.OR P4, PT, R27, 0x79, !P2 ;  /* 0x000000791b00780c */ /* 0x000fe40005781670 */
[----:B------:R-:W-:-:S05]  /*6560*/  F2FP.F16.E5M2.UNPACK_B R15, R15 ;  /* 0x0000000fff0f723e */ /* 0x000fca00020004ff */
[----:B0-2---:R-:W-:-:S05]  /*6570*/  HADD2.F32 R6, -RZ, R15.H0_H0 ;  /* 0x2000000fff067230 */ /* 0x005fca0000004100 */
[----:B------:R-:W-:Y:S01]  /*6580*/  FMUL R7, R6, R9 ;  /* 0x0000000906077220 */ /* 0x000fe20000400000 */
[----:B------:R-:W-:-:S03]  /*6590*/  PRMT R6, RZ, 0x7610, R6 ;  /* 0x00007610ff067816 */ /* 0x000fc60000000006 */
[----:B------:R-:W-:-:S05]  /*65a0*/  FFMA R7, R14, R8, R7 ;  /* 0x000000080e077223 */ /* 0x000fca0000000007 */
[----:B------:R-:W-:-:S05]  /*65b0*/  F2FP.SATFINITE.E5M2.F32.PACK_AB_MERGE_C R7, RZ, R7, RZ ;  /* 0x00000007ff07723e */ /* 0x000fca00048060ff */
[----:B------:R0:W-:Y:S01]  /*65c0*/  @!P1 STG.E.U8 desc[UR16][R12.64+0x79], R7 ;  /* 0x000079070c009986 */ /* 0x0001e2000c101110 */
[----:B------:R-:W-:Y:S05]  /*65d0*/  @P4 BRA `(.L_x_162) ;  /* 0x0000000000044947 */ /* 0x000fea0003800000 */
[----:B------:R2:W5:Y:S02]  /*65e0*/  LDG.E.U8 R6, desc[UR16][R24.64+0x78] ;  /* 0x0000781018067981 */ /* 0x000564000c1e1100 */
.L_x_162:
[----:B------:R-:W-:Y:S05]  /*65f0*/  BSYNC B1 ;  /* 0x0000000000017941 */ /* 0x000fea0003800000 */
.L_x_161:
[----:B-----5:R-:W-:Y:S01]  /*6600*/  LOP3.LUT R6, R6, 0xff, RZ, 0xc0, !PT ;  /* 0x000000ff06067812 */ /* 0x020fe200078ec0ff */
[----:B------:R-:W-:Y:S01]  /*6610*/  BSSY B1, `(.L_x_163) ;  /* 0x000000b000017945 */ /* 0x000fe20003800000 */
[----:B------:R-:W-:Y:S02]  /*6620*/  ISETP.LT.OR P2, PT, R27, 0x7a, !P2 ;  /* 0x0000007a1b00780c */ /* 0x000fe40005741670 */
[----:B------:R-:W-:-:S05]  /*6630*/  F2FP.F16.E5M2.UNPACK_B R6, R6 ;  /* 0x00000006ff06723e */ /* 0x000fca00020004ff */
[----:B------:R-:W-:-:S05]  /*6640*/  HADD2.F32 R6, -RZ, R6.H0_H0 ;  /* 0x20000006ff067230 */ /* 0x000fca0000004100 */
[----:B------:R-:W-:-:S04]  /*6650*/  FMUL R6, R6, R9 ;  /* 0x0000000906067220 */ /* 0x000fc80000400000 */
[----:B------:R-:W-:-:S05]  /*6660*/  FFMA R6, R17, R8, R6 ;  /* 0x0000000811067223 */ /* 0x000fca0000000006 */
[----:B0-----:R-:W-:Y:S02]  /*6670*/  F2FP.SATFINITE.E5M2.F32.PACK_AB_MERGE_C R7, RZ, R6, RZ ;  /* 0x00000006ff07723e */ /* 0x001fe400048060ff */
[----:B------:R-:W-:-:S03]  /*6680*/  PRMT R6, RZ, 0x7610, R6 ;  /* 0x00007610ff067816 */ /* 0x000fc60000000006 */
[----:B------:R0:W-:Y:S01]  /*6690*/  @!P4 STG.E.U8 desc[UR16][R10.64+0x78], R7 ;  /* 0x000078070a00c986 */ /* 0x0001e2000c101110 */
[----:B------:R-:W-:Y:S05]  /*66a0*/  @P2 BRA `(.L_x_164) ;  /* 0x0000000000042947 */ /* 0x000fea0003800000 */
[----:B------:R0:W5:Y:S02]  /*66b0*/  LDG.E.U8 R6, desc[UR16][R24.64+0x79] ;  /* 0x0000791018067981 */ /* 0x000164000c1e1100 */
.L_x_164:
[----:B------:R-:W-:Y:S05]  /*66c0*/  BSYNC B1 ;  /* 0x0000000000017941 */ /* 0x000fea0003800000 */
.L_x_163:
[----:B------:R-:W-:Y:S05]  /*66d0*/  @P2 BRA `(.L_x_165) ;  /* 0x0000001000282947 */ /* 0x000fea0003800000 */
[----:B-----5:R-:W-:-:S04]  /*66e0*/  LOP3.LUT R6, R6, 0xff, RZ, 0xc0, !PT ;  /* 0x000000ff06067812 */ /* 0x020fc800078ec0ff */
[----:B------:R-:W-:-:S05]  /*66f0*/  F2FP.F16.E5M2.UNPACK_B R6, R6 ;  /* 0x00000006ff06723e */ /* 0x000fca00020004ff */
[----:B------:R-:W-:-:S05]  /*6700*/  HADD2.F32 R6, -RZ, R6.H0_H0 ;  /* 0x20000006ff067230 */ /* 0x000fca0000004100 */
[----:B0-----:R-:W-:-:S04]  /*6710*/  FMUL R7, R6, R9 ;  /* 0x0000000906077220 */ /* 0x001fc80000400000 */
[----:B------:R-:W-:-:S05]  /*6720*/  FFMA R7, R16, R8, R7 ;  /* 0x0000000810077223 */ /* 0x000fca0000000007 */
[----:B------:R-:W-:-:S05]  /*6730*/  F2FP.SATFINITE.E5M2.F32.PACK_AB_MERGE_C R7, RZ, R7, RZ ;  /* 0x00000007ff07723e */ /* 0x000fca00048060ff */
[----:B------:R0:W-:Y:S01]  /*6740*/  STG.E.U8 desc[UR16][R10.64+0x79], R7 ;  /* 0x000079070a007986 */ /* 0x0001e2000c101110 */
[----:B------:R-:W-:Y:S05]  /*6750*/  BRA `(.L_x_165) ;  /* 0x0000001000087947 */ /* 0x000fea0003800000 */
.L_x_36:
[----:B------:R-:W-:Y:S01]  /*6760*/  ISETP.GE.AND P2, PT, R34, 0x1, PT ;  /* 0x000000012200780c */ /* 0x000fe20003f46270 */
[-C--:B--2---:R-:W-:Y:S01]  /*6770*/  FMUL R141, R141, R8.reuse ;  /* 0x000000088d8d7220 */ /* 0x084fe20000400000 */
[-C--:B------:R-:W-:Y:S01]  /*6780*/  FMUL R140, R140, R8.reuse ;  /* 0x000000088c8c7220 */ /* 0x080fe20000400000 */
[----:B------:R-:W-:Y:S01]  /*6790*/  ISETP.GE.AND P1, PT, R34, 0x9, PT ;  /* 0x000000092200780c */ /* 0x000fe20003f26270 */
[-C--:B------:R-:W-:Y:S01]  /*67a0*/  FMUL R138, R138, R8.reuse ;  /* 0x000000088a8a7220 */ /* 0x080fe20000400000 */
[----:B------:R-:W-:Y:S01]  /*67b0*/  ISETP.LT.OR P5, PT, R27, 0x1, !P2 ;  /* 0x000000011b00780c */ /* 0x000fe200057a1670 */
[-C--:B------:R-:W-:Y:S01]  /*67c0*/  FMUL R139, R139, R8.reuse ;  /* 0x000000088b8b7220 */ /* 0x080fe20000400000 */
[----:B------:R-:W-:Y:S01]  /*67d0*/  ISETP.LT.OR P4, PT, R27, 0x2, !P2 ;  /* 0x000000021b00780c */ /* 0x000fe20005781670 */
[-C--:B------:R-:W-:Y:S01]  /*67e0*/  FMUL R137, R137, R8.reuse ;  /* 0x0000000889897220 */ /* 0x080fe20000400000 */
[----:B------:R-:W-:Y:S01]  /*67f0*/  F2FP.SATFINITE.E5M2.F32.PACK_AB_MERGE_C R141, RZ, R141, RZ ;  /* 0x0000008dff8d723e */ /* 0x000fe200048060ff */
[----:B------:R-:W-:Y:S01]  /*6800*/  FMUL R136, R136, R8 ;  /* 0x0000000888887220 */ /* 0x000fe20000400000 */
[----:B------:R-:W-:Y:S01]  /*6810*/  F2FP.SATFINITE.E5M2.F32.PACK_AB_MERGE_C R7, RZ, R140, RZ ;  /* 0x0000008cff07723e */ /* 0x000fe200048060ff */
[-C--:B------:R-:W-:Y:S01]  /*6820*/  FMUL R135, R135, R8.reuse ;  /* 0x0000000887877220 */ /* 0x080fe20000400000 */
[C---:B------:R-:W-:Y:S01]  /*6830*/  ISETP.LT.OR P6, PT, R27.reuse, 0x9, !P2 ;  /* 0x000000091b00780c */ /* 0x040fe200057c1670 */
[----:B------:R-:W-:Y:S01]  /*6840*/  FMUL R134, R134, R8 ;  /* 0x0000000886867220 */ /* 0x000fe20000400000 */
[----:B------:R-:W-:Y:S01]  /*6850*/  F2FP.SATFINITE.E5M2.F32.PACK_AB_MERGE_C R25, RZ, R138, RZ ;  /* 0x0000008aff19723e */ /* 0x000fe200048060ff */
[-C--:B------:R-:W-:Y:S01]  /*6860*/  FMUL R132, R132, R8.reuse ;  /* 0x0000000884847220 */ /* 0x080fe20000400000 */
[----:B------:R-:W-:Y:S01]  /*6870*/  F2FP.SATFINITE.E5M2.F32.PACK_AB_MERGE_C R139, RZ, R139, RZ ;  /* 0x0000008bff8b723e */ /* 0x000fe200048060ff */
[----:B------:R-:W-:Y:S01]  /*6880*/  @!P5 STG.E.U8 desc[UR16][R12.64], R141 ;  /* 0x0000008d0c00d986 */ /* 0x000fe2000c101110 */
[----:B------:R-:W-:Y:S01]  /*6890*/  ISETP.LT.OR P5, PT, R27, 0x2, !P1 ;  /* 0x000000021b00780c */ /* 0x000fe20004fa1670 */
[-C--:B------:R-:W-:Y:S01]  /*68a0*/  FMUL R133, R133, R8.reuse ;  /* 0x0000000885857220 */ /* 0x080fe20000400000 */
[----:B------:R-:W-:Y:S01]  /*68b0*/  F2FP.SATFINITE.E5M2.F32.PACK_AB_MERGE_C R137, RZ, R137, RZ ;  /* 0x00000089ff89723e */ /* 0x000fe200048060ff */
[----:B------:R0:W-:Y:S01]  /*68c0*/  @!P4 STG.E.U8 desc[UR16][R12.64+0x1], R7 ;  /* 0x000001070c00c986 */ /* 0x0001e2000c101110 */
[----:B------:R-:W-:Y:S01]  /*68d0*/  ISETP.LT.OR P4, PT, R27, 0x1, !P1 ;  /* 0x000000011b00780c */ /* 0x000fe20004f81670 */
[-C--:B------:R-:W-:Y:S01]  /*68e0*/  FMUL R131, R131, R8.reuse ;  /* 0x0000000883837220 */ /* 0x080fe20000400000 */
[----:B------:R-:W-:Y:S01]  /*68f0*/  F2FP.SATFINITE.E5M2.F32.PACK_AB_MERGE_C R135, RZ, R135, RZ ;  /* 0x00000087ff87723e */ /* 0x000fe200048060ff */
[----:B------:R-:W-:Y:S01]  /*6900*/  FMUL R130, R130, R8 ;  /* 0x0000000882827220 */ /* 0x000fe20000400000 */
[----:B------:R-:W-:Y:S01]  /*6910*/  F2FP.SATFINITE.E5M2.F32.PACK_AB_MERGE_C R29, RZ, R134, RZ ;  /* 0x00000086ff1d723e */ /* 0x000fe200048060ff */
[-C--:B------:R-:W-:Y:S01]  /*6920*/  FMUL R129, R129, R8.reuse ;  /* 0x0000000881817220 */ /* 0x080fe20000400000 */
[----:B------:R-:W-:Y:S01]  /*6930*/  F2FP.SATFINITE.E5M2.F32.PACK_AB_MERGE_C R133, RZ, R133, RZ ;  /* 0x00000085ff85723e */ /* 0x000fe200048060ff */
[-C--:B------:R-:W-:Y:S01]  /*6940*/  FMUL R128, R128, R8.reuse ;  /* 0x0000000880807220 */ /* 0x080fe20000400000 */
[----:B------:R-:W-:Y:S01]  /*6950*/  F2FP.SATFINITE.E5M2.F32.PACK_AB_MERGE_C R131, RZ, R131, RZ ;  /* 0x00000083ff83723e */ /* 0x000fe200048060ff */
[----:B------:R1:W-:Y:S01]  /*6960*/  @!P5 STG.E.U8 desc[UR16][R10.64+0x1], R25 ;  /* 0x000001190a00d986 */ /* 0x0003e2000c101110 */
[C---:B------:R-:W-:Y:S01]  /*6970*/  ISETP.LT.OR P5, PT, R27.reuse, 0xa, !P2 ;  /* 0x0000000a1b00780c */ /* 0x040fe200057a1670 */
[----:B------:R-:W-:Y:S01]  /*6980*/  FMUL R126, R126, R8 ;  /* 0x000000087e7e7220 */ /* 0x000fe20000400000 */
[----:B0-----:R-:W-:Y:S01]  /*6990*/  F2FP.SATFINITE.E5M2.F32.PACK_AB_MERGE_C R7, RZ, R136, RZ ;  /* 0x00000088ff07723e */ /* 0x001fe200048060ff */
[----:B------:R-:W-:Y:S01]  /*69a0*/  @!P4 STG.E.U8 desc[UR16][R10.64], R139 ;  /* 0x0000008b0a00c986 */ /* 0x000fe2000c101110 */
[----:B------:R-:W-:Y:S01]  /*69b0*/  ISETP.LT.OR P4, PT, R27, 0x9, !P1 ;  /* 0x000000091b00780c */ /* 0x000fe20004f81670 */
[-C--:B------:R-:W-:Y:S01]  /*69c0*/  FMUL R127, R127, R8.reuse ;  /* 0x000000087f7f7220 */ /* 0x080fe20000400000 */
[----:B------:R-:W-:Y:S01]  /*69d0*/  F2FP.SATFINITE.E5M2.F32.PACK_AB_MERGE_C R129, RZ, R129, RZ ;  /* 0x00000081ff81723e */ /* 0x000fe200048060ff */
[----:B------:R-:W-:Y:S01]  /*69e0*/  @!P6 STG.E.U8 desc[UR16][R12.64+0x8], R137 ;  /* 0x000008890c00e986 */ /* 0x000fe2000c101110 */
[----:B------:R-:W-:Y:S01]  /*69f0*/  ISETP.LT.OR P6, PT, R27, 0xa, !P1 ;  /* 0x0000000a1b00780c */ /* 0x000fe20004fc1670 */
[-C--:B------:R-:W-:Y:S01]  /*6a00*/  FMUL R125, R125, R8.reuse ;  /* 0x000000087d7d7220 */ /* 0x080fe20000400000 */
[----:B------:R-:W-:Y:S01]  /*6a10*/  F2FP.SATFINITE.E5M2.F32.PACK_AB_MERGE_C R127, RZ, R127, RZ ;  /* 0x0000007fff7f723e */ /* 0x000fe200048060ff */
[----:B------:R-:W-:Y:S01]  /*6a20*/  FMUL R124, R124, R8 ;  /* 0x000000087c7c7220 */ /* 0x000fe20000400000 */
[----:B-1----:R-:W-:Y:S01]  /*6a30*/  F2FP.SATFINITE.E5M2.F32.PACK_AB_MERGE_C R25, RZ, R132, RZ ;  /* 0x00000084ff19723e */ /* 0x002fe200048060ff */
[----:B------:R0:W-:Y:S01]  /*6a40*/  @!P5 STG.E.U8 desc[UR16][R12.64+0x9], R7 ;  /* 0x000009070c00d986 */ /* 0x0001e2000c101110 */
[----:B------:R-:W-:Y:S01]  /*6a50*/  ISETP.LT.OR P5, PT, R27, 0x12, !P2 ;  /* 0x000000121b00780c */ /* 0x000fe200057a1670 */
[-C--:B------:R-:W-:Y:S01]  /*6a60*/  FMUL R123, R123, R8.reuse ;  /* 0x000000087b7b7220 */ /* 0x080fe20000400000 */
[----:B------:R-:W-:Y:S01]  /*6a70*/  F2FP.SATFINITE.E5M2.F32.PACK_AB_MERGE_C R125, RZ, R125, RZ ;  /* 0x0000007dff7d723e */ /* 0x000fe200048060ff */
[----:B------:R-:W-:Y:S01]  /*6a80*/  @!P4 STG.E.U8 desc[UR16][R10.64+0x8], R135 ;  /* 0x000008870a00c986 */ /* 0x000fe2000c101110 */
[C---:B------:R-:W-:Y:S01]  /*6a90*/  ISETP.LT.OR P4, PT, R27.reuse, 0x11, !P2 ;  /* 0x000000111b00780c */ /* 0x040fe20005781670 */
[-C--:B------:R-:W-:Y:S01]  /*6aa0*/  FMUL R122, R122, R8.reuse ;  /* 0x000000087a7a7220 */ /* 0x080fe20000400000 */
[----:B------:R-:W-:Y:S01]  /*6ab0*/  F2FP.SATFINITE.E5M2.F32.PACK_AB_MERGE_C R123, RZ, R123, RZ ;  /* 0x0000007bff7b723e */ /* 0x000fe200048060ff */
[----:B------:R1:W-:Y:S01]  /*6ac0*/  @!P6 STG.E.U8 desc[UR16][R10.64+0x9], R29 ;  /* 0x0000091d0a00e986 */ /* 0x0003e2000c101110 */
[----:B------:R-:W-:Y:S01]  /*6ad0*/  ISETP.LT.OR P6, PT, R27, 0x11, !P1 ;  /* 0x000000111b00780c */ /* 0x000fe20004fc1670 */
[-C--:B------:R-:W-:Y:S01]  /*6ae0*/  FMUL R120, R120, R8.reuse ;  /* 0x0000000878787220 */ /* 0x080fe20000400000 */
[----:B------:R-:W-:Y:S01]  /*6af0*/  FMUL R121, R121, R8 ;  /* 0x0000000879797220 */ /* 0x000fe20000400000 */
[----:B0-----:R-:W-:Y:S01]  /*6b00*/  F2FP.SATFINITE.E5M2.F32.PACK_AB_MERGE_C R7, RZ, R130, RZ ;  /* 0x00000082ff07723e */ /* 0x001fe200048060ff */
[-C--:B------:R-:W-:Y:S01]  /*6b10*/  FMUL R119, R119, R8.reuse ;  /* 0x0000000877777220 */ /* 0x080fe20000400000 */
[----:B------:R0:W-:Y:S01]  /*6b20*/  @!P5 STG.E.U8 desc[UR16][R12.64+0x11], R25 ;  /* 0x000011190c00d986 */ /* 0x0001e2000c101110 */
[C---:B------:R-:W-:Y:S01]  /*6b30*/  ISETP.LT.OR P5, PT, R27.reuse, 0x12, !P1 ;  /* 0x000000121b00780c */ /* 0x040fe20004fa1670 */
[-C--:B------:R-:W-:Y:S01]  /*6b40*/  FMUL R118, R118, R8.reuse ;  /* 0x0000000876767220 */ /* 0x080fe20000400000 */
[----:B------:R-:W-:Y:S01]  /*6b50*/  F2FP.SATFINITE.E5M2.F32.PACK_AB_MERGE_C R121, RZ, R121, RZ ;  /* 0x00000079ff79723e */ /* 0x000fe200048060ff */
[----:B------:R-:W-:Y:S01]  /*6b60*/  @!P4 STG.E.U8 desc[UR16][R12.64+0x10], R133 ;  /* 0x000010850c00c986 */ /* 0x000fe2000c101110 */
[----:B------:R-:W-:Y:S01]  /*6b70*/  ISETP.LT.OR P4, PT, R27, 0x19, !P2 ;  /* 0x000000191b00780c */ /* 0x000fe20005781670 */
[----:B------:R-:W-:Y:S01]  /*6b80*/  FMUL R117, R117, R8 ;  /* 0x0000000875757220 */ /* 0x000fe20000400000 */
[----:B-1----:R-:W-:Y:S01]  /*6b90*/  F2FP.SATFINITE.E5M2.F32.PACK_AB_MERGE_C R29, RZ, R128, RZ ;  /* 0x00000080ff1d723e */ /* 0x002fe200048060ff */
[----:B------:R-:W-:Y:S01]  /*6ba0*/  @!P6 STG.E.U8 desc[UR16][R10.64+0x10], R131 ;  /* 0x000010830a00e986 */ /* 0x000fe2000c101110 */
[C---:B------:R-:W-:Y:S01]  /*6bb0*/  ISETP.LT.OR P6, PT, R27.reuse, 0x1a, !P2 ;  /* 0x0000001a1b00780c */ /* 0x040fe200057c1670 */
[-C--:B------:R-:W-:Y:S01]  /*6bc0*/  FMUL R116, R116, R8.reuse ;  /* 0x0000000874747220 */ /* 0x080fe20000400000 */
[----:B------:R-:W-:Y:S01]  /*6bd0*/  F2FP.SATFINITE.E5M2.F32.PACK_AB_MERGE_C R119, RZ, R119, RZ ;  /* 0x00000077ff77723e */ /* 0x000fe200048060ff */
[----:B------:R-:W-:Y:S01]  /*6be0*/  FMUL R114, R114, R8 ;  /* 0x0000000872727220 */ /* 0x000fe20000400000 */
[----:B0-----:R-:W-:Y:S01]  /*6bf0*/  F2FP.SATFINITE.E5M2.F32.PACK_AB_MERGE_C R25, RZ, R126, RZ ;  /* 0x0000007eff19723e */ /* 0x001fe200048060ff */
[----:B------:R0:W-:Y:S01]  /*6c00*/  @!P5 STG.E.U8 desc[UR16][R10.64+0x11], R7 ;  /* 0x000011070a00d986 */ /* 0x0001e2000c101110 */
[----:B------:R-:W-:Y:S01]  /*6c10*/  ISETP.LT.OR P5, PT, R27, 0x1a, !P1 ;  /* 0x0000001a1b00780c */ /* 0x000fe20004fa1670 */
        /* <DEDUP_REMOVED lines=11> */
[----:B0-----:R-:W-:Y:S01]  /*6cd0*/  F2FP.SATFINITE.E5M2.F32.PACK_AB_MERGE_C R7, RZ, R124, RZ ;  /* 0x0000007cff07723e */ /* 0x001fe200048060ff */
[----:B------:R0:W-:Y:S01]  /*6ce0*/  @!P5 STG.E.U8 desc[UR16][R10.64+0x19], R25 ;  /* 0x000019190a00d986 */ /* 0x0001e2000c101110 */
[C---:B------:R-:W-:Y:S01]  /*6cf0*/  ISETP.LT.OR P5, PT, R27.reuse, 0x22, !P2 ;  /* 0x000000221b00780c */ /* 0x040fe200057a1670 */
[-C--:B------:R-:W-:Y:S01]  /*6d00*/  FMUL R110, R110, R8.reuse ;  /* 0x000000086e6e7220 */ /* 0x080fe20000400000 */
[----:B------:R-:W-:Y:S01]  /*6d10*/  F2FP.SATFINITE.E5M2.F32.PACK_AB_MERGE_C R111, RZ, R111, RZ ;  /* 0x0000006fff6f723e */ /* 0x000fe200048060ff */
[----:B------:R-:W-:Y:S01]  /*6d20*/  @!P4 STG.E.U8 desc[UR16][R10.64+0x18], R127 ;  /* 0x0000187f0a00c986 */ /* 0x000fe2000c101110 */
[C---:B------:R-:W-:Y:S01]  /*6d30*/  ISETP.LT.OR P4, PT, R27.reuse, 0x21, !P1 ;  /* 0x000000211b00780c */ /* 0x040fe20004f81670 */
[----:B------:R-:W-:Y:S01]  /*6d40*/  FMUL R108, R108, R8 ;  /* 0x000000086c6c7220 */ /* 0x000fe20000400000 */
[----:B-1----:R-:W-:Y:S01]  /*6d50*/  F2FP.SATFINITE.E5M2.F32.PACK_AB_MERGE_C R29, RZ, R122, RZ ;  /* 0x0000007aff1d723e */ /* 0x002fe200048060ff */
[----:B------:R-:W-:Y:S01]  /*6d60*/  @!P6 STG.E.U8 desc[UR16][R12.64+0x20], R125 ;  /* 0x0000207d0c00e986 */ /* 0x000fe2000c101110 */
[----:B------:R-:W-:Y:S01]  /*6d70*/  ISETP.LT.OR P6, PT, R27, 0x22, !P1 ;  /* 0x000000221b00780c */ /* 0x000fe20004fc1670 */
[-C--:B------:R-:W-:Y:S01]  /*6d80*/  FMUL R109, R109, R8.reuse ;  /* 0x000000086d6d7220 */ /* 0x080fe20000400000 */
[----:B------:R-:W-:Y:S01]  /*6d90*/  FMUL R107, R107, R8 ;  /* 0x000000086b6b7220 */ /* 0x000fe20000400000 */
[----:B0-----:R-:W-:Y:S01]  /*6da0*/  F2FP.SATFINITE.E5M2.F32.PACK_AB_MERGE_C R25, RZ, R120, RZ ;  /* 0x00000078ff19723e */ /* 0x001fe200048060ff */
[-C--:B------:R-:W-:Y:S01]  /*6db0*/  FMUL R106, R106, R8.reuse ;  /* 0x000000086a6a7220 */ /* 0x080fe20000400000 */
        /* <DEDUP_REMOVED lines=33> */
[----:B------:R-:W-:Y:S01]  /*6fd0*/  ISETP.LT.OR P4, PT, R27, 0x31, !P1 ;  /* 0x000000311b00780c */ /* 0x000fe20004f81670 */
[-C--:B------:R-:W-:Y:S01]  /*6fe0*/  FMUL R97, R97, R8.reuse ;  /* 0x0000000861617220 */ /* 0x080fe20000400000 */
[-C--:B------:R-:W-:Y:S01]  /*6ff0*/  FMUL R95, R95, R8.reuse ;  /* 0x000000085f5f7220 */ /* 0x080fe20000400000 */
        /* <DEDUP_REMOVED lines=37> */
[-C--:B------:R-:W-:Y:S01]  /*7250*/  FMUL R19, R19, R8.reuse ;  /* 0x0000000813137220 */ /* 0x080fe20000400000 */
        /* <DEDUP_REMOVED lines=17> */
[----:B------:R-:W-:Y:S01]  /*7370*/  F2FP.SATFINITE.E5M2.F32.PACK_AB_MERGE_C R15, RZ, R15, RZ ;  /* 0x0000000fff0f723e */ /* 0x000fe200048060ff */
[----:B------:R1:W-:Y:S01]  /*7380*/  @!P6 STG.E.U8 desc[UR16][R12.64+0x49], R29 ;  /* 0x0000491d0c00e986 */ /* 0x0003e2000c101110 */
[----:B------:R-:W-:-:S02]  /*7390*/  ISETP.LT.OR P6, PT, R27, 0x51, !P2 ;  /* 0x000000511b00780c */ /* 0x000fc400057c1670 */
[----:B------:R-:W-:Y:S02]  /*73a0*/  F2FP.SATFINITE.E5M2.F32.PACK_AB_MERGE_C R17, RZ, R17, RZ ;  /* 0x00000011ff11723e */ /* 0x000fe400048060ff */
[----:B0-----:R-:W-:Y:S01]  /*73b0*/  F2FP.SATFINITE.E5M2.F32.PACK_AB_MERGE_C R7, RZ, R100, RZ ;  /* 0x00000064ff07723e */ /* 0x001fe200048060ff */
[----:B------:R0:W-:Y:S01]  /*73c0*/  @!P5 STG.E.U8 desc[UR16][R10.64+0x49], R25 ;  /* 0x000049190a00d986 */ /* 0x0001e2000c101110 */
[----:B------:R-:W-:-:S03]  /*73d0*/  ISETP.LT.OR P5, PT, R27, 0x52, !P2 ;  /* 0x000000521b00780c */ /* 0x000fc600057a1670 */
[----:B------:R-:W-:Y:S01]  /*73e0*/  @!P4 STG.E.U8 desc[UR16][R10.64+0x48], R103 ;  /* 0x000048670a00c986 */ /* 0x000fe2000c101110 */
[C---:B------:R-:W-:Y:S02]  /*73f0*/  ISETP.LT.OR P4, PT, R27.reuse, 0x51, !P1 ;  /* 0x000000511b00780c */ /* 0x040fe40004f81670 */
[----:B-1----:R-:W-:Y:S01]  /*7400*/  F2FP.SATFINITE.E5M2.F32.PACK_AB_MERGE_C R29, RZ, R98, RZ ;  /* 0x00000062ff1d723e */ /* 0x002fe200048060ff */
[----:B------:R-:W-:Y:S01]  /*7410*/  @!P6 STG.E.U8 desc[UR16][R12.64+0x50], R101 ;  /* 0x000050650c00e986 */ /* 0x000fe2000c101110 */
[----:B------:R-:W-:Y:S02]  /*7420*/  ISETP.LT.OR P6, PT, R27, 0x52, !P1 ;  /* 0x000000521b00780c */ /* 0x000fe40004fc1670 */
[----:B0-----:R-:W-:-:S03]  /*7430*/  F2FP.SATFINITE.E5M2.F32.PACK_AB_MERGE_C R25, RZ, R96, RZ ;  /* 0x00000060ff19723e */ /* 0x001fc600048060ff */
[----:B------:R0:W-:Y:S01]  /*7440*/  @!P5 STG.E.U8 desc[UR16][R12.64+0x51], R7 ;  /* 0x000051070c00d986 */ /* 0x0001e2000c101110 */
[----:B------:R-:W-:-:S03]  /*7450*/  ISETP.LT.OR P5, PT, R27, 0x5a, !P2 ;  /* 0x0000005a1b00780c */ /* 0x000fc600057a1670 */
[----:B------:R-:W-:Y:S01]  /*7460*/  @!P4 STG.E.U8 desc[UR16][R10.64+0x50], R99 ;  /* 0x000050630a00c986 */ /* 0x000fe2000c101110 */
[----:B------:R-:W-:-:S03]  /*7470*/  ISETP.LT.OR P4, PT, R27, 0x59, !P2 ;  /* 0x000000591b00780c */ /* 0x000fc60005781670 */
[----:B------:R1:W-:Y:S01]  /*7480*/  @!P6 STG.E.U8 desc[UR16][R10.64+0x51], R29 ;  /* 0x0000511d0a00e986 */ /* 0x0003e2000c101110 */
[----:B------:R-:W-:Y:S02]  /*7490*/  ISETP.LT.OR P6, PT, R27, 0x59, !P1 ;  /* 0x000000591b00780c */ /* 0x000fe40004fc1670 */
[----:B0-----:R-:W-:-:S03]  /*74a0*/  F2FP.SATFINITE.E5M2.F32.PACK_AB_MERGE_C R7, RZ, R94, RZ ;  /* 0x0000005eff07723e */ /* 0x001fc600048060ff */
        /* <DEDUP_REMOVED lines=27> */
[----:B------:R-:W-:Y:S01]  /*7660*/  @!P6 STG.E.U8 desc[UR16][R10.64+0x69], R29 ;  /* 0x0000691d0a00e986 */ /* 0x000fe2000c101110 */
[----:B------:R-:W-:Y:S02]  /*7670*/  ISETP.LT.OR P6, PT, R27, 0x71, !P1 ;  /* 0x000000711b00780c */ /* 0x000fe40004fc1670 */
[----:B0-----:R-:W-:-:S03]  /*7680*/  F2FP.SATFINITE.E5M2.F32.PACK_AB_MERGE_C R7, RZ, R18, RZ ;  /* 0x00000012ff07723e */ /* 0x001fc600048060ff */
[----:B------:R-:W-:Y:S01]  /*7690*/  @!P5 STG.E.U8 desc[UR16][R12.64+0x71], R25 ;  /* 0x000071190c00d986 */ /* 0x000fe2000c101110 */
[C---:B------:R-:W-:Y:S02]  /*76a0*/  ISETP.LT.OR P5, PT, R27.reuse, 0x79, !P2 ;  /* 0x000000791b00780c */ /* 0x040fe400057a1670 */
[C---:B------:R-:W-:Y:S01]  /*76b0*/  ISETP.LT.OR P2, PT, R27.reuse, 0x7a, !P2 ;  /* 0x0000007a1b00780c */ /* 0x040fe20005741670 */
[----:B------:R0:W-:Y:S01]  /*76c0*/  @!P4 STG.E.U8 desc[UR16][R12.64+0x70], R21 ;  /* 0x000070150c00c986 */ /* 0x0001e2000c101110 */
[----:B------:R-:W-:-:S03]  /*76d0*/  ISETP.LT.OR P4, PT, R27, 0x72, !P1 ;  /* 0x000000721b00780c */ /* 0x000fc60004f81670 */
[----:B------:R1:W-:Y:S01]  /*76e0*/  @!P6 STG.E.U8 desc[UR16][R10.64+0x70], R19 ;  /* 0x000070130a00e986 */ /* 0x0003e2000c101110 */
[C---:B------:R-:W-:Y:S02]  /*76f0*/  ISETP.LT.OR P6, PT, R27.reuse, 0x79, !P1 ;  /* 0x000000791b00780c */ /* 0x040fe40004fc1670 */
[----:B------:R-:W-:Y:S02]  /*7700*/  ISETP.LT.OR P1, PT, R27, 0x7a, !P1 ;  /* 0x0000007a1b00780c */ /* 0x000fe40004f21670 */
[----:B0-----:R-:W-:-:S05]  /*7710*/  F2FP.SATFINITE.E5M2.F32.PACK_AB_MERGE_C R21, RZ, R16, RZ ;  /* 0x00000010ff15723e */ /* 0x001fca00048060ff */
[----:B------:R0:W-:Y:S01]  /*7720*/  @!P4 STG.E.U8 desc[UR16][R10.64+0x71], R7 ;  /* 0x000071070a00c986 */ /* 0x0001e2000c101110 */
[----:B-1----:R-:W-:-:S03]  /*7730*/  F2FP.SATFINITE.E5M2.F32.PACK_AB_MERGE_C R19, RZ, R14, RZ ;  /* 0x0000000eff13723e */ /* 0x002fc600048060ff */
[----:B------:R0:W-:Y:S04]  /*7740*/  @!P5 STG.E.U8 desc[UR16][R12.64+0x78], R15 ;  /* 0x0000780f0c00d986 */ /* 0x0001e8000c101110 */
[----:B------:R0:W-:Y:S04]  /*7750*/  @!P2 STG.E.U8 desc[UR16][R12.64+0x79], R19 ;  /* 0x000079130c00a986 */ /* 0x0001e8000c101110 */
[----:B------:R0:W-:Y:S04]  /*7760*/  @!P6 STG.E.U8 desc[UR16][R10.64+0x78], R17 ;  /* 0x000078110a00e986 */ /* 0x0001e8000c101110 */
[----:B------:R0:W-:Y:S02]  /*7770*/  @!P1 STG.E.U8 desc[UR16][R10.64+0x79], R21 ;  /* 0x000079150a009986 */ /* 0x0001e4000c101110 */
.L_x_165:
[----:B------:R-:W-:Y:S05]  /*7780*/  BSYNC B0 ;  /* 0x0000000000007941 */ /* 0x000fea0003800000 */
.L_x_35:
[----:B------:R-:W-:Y:S01]  /*7790*/  ULDC UR6, c[0x0][0xc] ;  /* 0x0000030000067ab9 */ /* 0x000fe20000000800 */
[----:B------:R-:W-:Y:S01]  /*77a0*/  ULDC UR7, c[0x0][0x10] ;  /* 0x0000040000077ab9 */ /* 0x000fe20000000800 */
[----:B0-----:R-:W0:Y:S01]  /*77b0*/  LDC R7, c[0x0][0x14] ;  /* 0x00000500ff077b82 */ /* 0x001e220000000800 */
[----:B------:R-:W-:Y:S01]  /*77c0*/  UIMAD.WIDE.U32 UR6, UR6, UR7, URZ ;  /* 0x00000007060672a5 */ /* 0x000fe2000f8e003f */
[----:B----4-:R-:W-:Y:S01]  /*77d0*/  PRMT R10, RZ, 0x7610, R10 ;  /* 0x00007610ff0a7816 */ /* 0x010fe2000000000a */
[----:B-----5:R-:W-:-:S04]  /*77e0*/  IMAD.MOV.U32 R6, RZ, RZ, -0x1 ;  /* 0xffffffffff067424 */ /* 0x020fc800078e00ff */
[----:B0-----:R-:W-:-:S04]  /*77f0*/  IMAD.WIDE.U32 R2, R7, UR6, R2 ;  /* 0x0000000607027c25 */ /* 0x001fc8000f8e0002 */
[----:B------:R-:W-:Y:S01]  /*7800*/  IMAD R7, R7, UR7, RZ ;  /* 0x0000000707077c24 */ /* 0x000fe2000f8e02ff */
[----:B------:R-:W-:Y:S02]  /*7810*/  ULDC.64 UR6, c[0x0][0x650] ;  /* 0x0001940000067ab9 */ /* 0x000fe40000000a00 */
[----:B------:R-:W-:Y:S01]  /*7820*/  ISETP.GE.U32.AND P1, PT, R2, UR6, PT ;  /* 0x0000000602007c0c */ /* 0x000fe2000bf26070 */
[----:B------:R-:W-:Y:S02]  /*7830*/  IMAD.IADD R3, R3, 0x1, R7 ;  /* 0x0000000103037824 */ /* 0x000fe400078e0207 */
[----:B------:R-:W-:-:S03]  /*7840*/  IMAD.MOV.U32 R7, RZ, RZ, -0x1 ;  /* 0xffffffffff077424 */ /* 0x000fc600078e00ff */
[----:B------:R-:W-:-:S13]  /*7850*/  ISETP.GE.U32.AND.EX P1, PT, R3, UR7, PT, P1 ;  /* 0x0000000703007c0c */ /* 0x000fda000bf26110 */
[----:B------:R-:W-:Y:S05]  /*7860*/  @P1 BRA `(.L_x_166) ;  /* 0x0000000400601947 */ /* 0x000fea0003800000 */
[----:B------:R-:W0:Y:S01]  /*7870*/  S2R R20, SR_CTAID.X ;  /* 0x0000000000147919 */ /* 0x000e220000002500 */
[----:B------:R-:W4:Y:S01]  /*7880*/  LDC.64 R14, c[0x0][0x628] ;  /* 0x00018a00ff0e7b82 */ /* 0x000f220000000a00 */
[----:B------:R-:W-:Y:S01]  /*7890*/  ULDC UR6, c[0x0][0x150] ;  /* 0x0000540000067ab9 */ /* 0x000fe20000000800 */
[----:B-1----:R-:W-:Y:S01]  /*78a0*/  IMAD.MOV.U32 R12, RZ, RZ, R2 ;  /* 0x000000ffff0c7224 */ /* 0x002fe200078e0002 */
[----:B------:R-:W1:Y:S01]  /*78b0*/  S2R R22, SR_CTAID.Y ;  /* 0x0000000000167919 */ /* 0x000e620000002600 */
[----:B------:R-:W-:-:S04]  /*78c0*/  IMAD.MOV.U32 R13, RZ, RZ, R3 ;  /* 0x000000ffff0d7224 */ /* 0x000fc800078e0003 */
[----:B------:R-:W1:Y:S08]  /*78d0*/  LDC R23, c[0x0][0x144] ;  /* 0x00005100ff177b82 */ /* 0x000e700000000800 */
[----:B------:R-:W1:Y:S08]  /*78e0*/  LDC R16, c[0x0][0x630] ;  /* 0x00018c00ff107b82 */ /* 0x000e700000000800 */
[----:B------:R-:W1:Y:S01]  /*78f0*/  LDC.64 R18, c[0x0][0x620] ;  /* 0x00018800ff127b82 */ /* 0x000e620000000a00 */
[----:B----4-:R-:W-:-:S04]  /*7900*/  ISETP.NE.U32.AND P1, PT, R14, RZ, PT ;  /* 0x000000ff0e00720c */ /* 0x010fc80003f25070 */
[----:B------:R-:W-:Y:S02]  /*7910*/  ISETP.NE.AND.EX P1, PT, R15, RZ, PT, P1 ;  /* 0x000000ff0f00720c */ /* 0x000fe40003f25310 */
[----:B0-----:R-:W-:-:S05]  /*7920*/  I2FP.F32.U32 R6, R20 ;  /* 0x0000001400067245 */ /* 0x001fca0000201000 */
[----:B------:R-:W-:-:S04]  /*7930*/  FMUL R6, R6, UR6 ;  /* 0x0000000606067c20 */ /* 0x000fc80008400000 */
[----:B------:R0:W4:Y:S02]  /*7940*/  F2I.U32.TRUNC.NTZ R21, R6 ;  /* 0x0000000600157305 */ /* 0x000124000020f000 */
[----:B------:R-:W-:Y:S05]  /*7950*/  @!P1 BRA `(.L_x_167) ;  /* 0x0000000000289947 */ /* 0x000fea0003800000 */
[----:B------:R-:W5:Y:S02]  /*7960*/  LDC R7, c[0x0][0x634] ;  /* 0x00018d00ff077b82 */ /* 0x000f640000000800 */
[----:B-----5:R-:W-:-:S05]  /*7970*/  IADD3 R13, P1, R2, R7, RZ ;  /* 0x00000007020d7210 */ /* 0x020fca0007f3e0ff */
[----:B------:R-:W-:-:S04]  /*7980*/  IMAD.X R17, RZ, RZ, R3, P1 ;  /* 0x000000ffff117224 */ /* 0x000fc800008e0603 */
[----:B0-----:R-:W-:-:S04]  /*7990*/  IMAD.WIDE.U32 R6, R17, R14, RZ ;  /* 0x0000000e11067225 */ /* 0x001fc800078e00ff */
[----:B------:R-:W-:-:S04]  /*79a0*/  IMAD.WIDE.U32 R10, P1, R13, R15, R6 ;  /* 0x0000000f0d0a7225 */ /* 0x000fc80007820006 */
[----:B------:R-:W-:-:S04]  /*79b0*/  IMAD.WIDE.U32 R6, R13, R14, RZ ;  /* 0x0000000e0d067225 */ /* 0x000fc800078e00ff */
[----:B------:R-:W-:Y:S01]  /*79c0*/  IMAD.X R13, RZ, RZ, RZ, P1 ;  /* 0x000000ffff0d7224 */ /* 0x000fe200008e06ff */
[----:B------:R-:W-:Y:S01]  /*79d0*/  IADD3 RZ, P1, R7, R10, RZ ;  /* 0x0000000a07ff7210 */ /* 0x000fe20007f3e0ff */
[----:B------:R-:W-:-:S04]  /*79e0*/  IMAD.MOV.U32 R12, RZ, RZ, R11 ;  /* 0x000000ffff0c7224 */ /* 0x000fc800078e000b */
[----:B------:R-:W-:-:S08]  /*79f0*/  IMAD.WIDE.U32.X R12, R17, R15, R12, P1 ;  /* 0x0000000f110c7225 */ /* 0x000fd000008e040c */
.L_x_167:
[----:B------:R-:W5:Y:S01]  /*7a00*/  LDC.64 R28, c[0x0][0x640] ;  /* 0x00019000ff1c7b82 */ /* 0x000f620000000a00 */
[-C--:B-1----:R-:W-:Y:S01]  /*7a10*/  SHF.R.U64 R17, R12, R16.reuse, R13 ;  /* 0x000000100c117219 */ /* 0x082fe2000000120d */
[----:B----4-:R-:W-:Y:S01]  /*7a20*/  IMAD.MOV R21, RZ, RZ, -R21 ;  /* 0x000000ffff157224 */ /* 0x010fe200078e0a15 */
[----:B0-----:R-:W-:Y:S01]  /*7a30*/  SHF.R.U32.HI R6, RZ, R16, R13 ;  /* 0x00000010ff067219 */ /* 0x001fe2000001160d */
[----:B------:R-:W-:Y:S01]  /*7a40*/  ULDC UR6, c[0x0][0x154] ;  /* 0x0000550000067ab9 */ /* 0x000fe20000000800 */
[----:B------:R-:W-:Y:S01]  /*7a50*/  IADD3 R11, P1, RZ, -R17, RZ ;  /* 0x80000011ff0b7210 */ /* 0x000fe20007f3e0ff */
[----:B------:R-:W-:Y:S02]  /*7a60*/  IMAD R23, R23, R21, R20 ;  /* 0x0000001517177224 */ /* 0x000fe400078e0214 */
[----:B------:R-:W0:Y:S01]  /*7a70*/  LDC R12, c[0x0][0x618] ;  /* 0x00018600ff0c7b82 */ /* 0x000e220000000800 */
[----:B------:R-:W-:Y:S02]  /*7a80*/  IMAD.MOV.U32 R13, RZ, RZ, 0x1 ;  /* 0x00000001ff0d7424 */ /* 0x000fe400078e00ff */
[----:B------:R-:W-:-:S04]  /*7a90*/  IMAD.X R7, RZ, RZ, ~R6, P1 ;  /* 0x000000ffff077224 */ /* 0x000fc800008e0e06 */
[-C--:B------:R-:W-:Y:S01]  /*7aa0*/  IMAD R10, R7, R18.reuse, RZ ;  /* 0x00000012070a7224 */ /* 0x080fe200078e02ff */
[----:B--23--:R-:W1:Y:S01]  /*7ab0*/  LDC R24, c[0x0][0x608] ;  /* 0x00018200ff187b82 */ /* 0x00ce620000000800 */
[----:B------:R-:W-:-:S04]  /*7ac0*/  IMAD.WIDE.U32 R6, R11, R18, R2 ;  /* 0x000000120b067225 */ /* 0x000fc800078e0002 */
[----:B------:R-:W-:Y:S01]  /*7ad0*/  IMAD R11, R11, R19, R10 ;  /* 0x000000130b0b7224 */ /* 0x000fe200078e020a */
[----:B------:R-:W-:Y:S02]  /*7ae0*/  I2FP.F32.U32 R10, R22 ;  /* 0x00000016000a7245 */ /* 0x000fe40000201000 */
[----:B------:R-:W2:Y:S01]  /*7af0*/  LDC R26, c[0x0][0x658] ;  /* 0x00019600ff1a7b82 */ /* 0x000ea20000000800 */
[----:B------:R-:W-:Y:S01]  /*7b00*/  IMAD.IADD R7, R7, 0x1, R11 ;  /* 0x0000000107077824 */ /* 0x000fe200078e020b */
[----:B-----5:R-:W-:Y:S01]  /*7b10*/  ISETP.NE.U32.AND P1, PT, R28, RZ, PT ;  /* 0x000000ff1c00720c */ /* 0x020fe20003f25070 */
[----:B------:R-:W-:Y:S01]  /*7b20*/  FMUL R10, R10, UR6 ;  /* 0x000000060a0a7c20 */ /* 0x000fe20008400000 */
[----:B------:R-:W-:Y:S02]  /*7b30*/  IMAD.MOV.U32 R11, RZ, RZ, -0x1 ;  /* 0xffffffffff0b7424 */ /* 0x000fe400078e00ff */
[----:B------:R-:W-:Y:S01]  /*7b40*/  ISETP.NE.AND.EX P1, PT, R29, RZ, PT, P1 ;  /* 0x000000ff1d00720c */ /* 0x000fe20003f25310 */
[----:B------:R3:W4:Y:S01]  /*7b50*/  F2I.U32.TRUNC.NTZ R19, R10 ;  /* 0x0000000a00137305 */ /* 0x000722000020f000 */
[----:B------:R-:W3:Y:S01]  /*7b60*/  LDC R21, c[0x0][0x148] ;  /* 0x00005200ff157b82 */ /* 0x000ee20000000800 */
[----:B0-----:R-:W-:-:S02]  /*7b70*/  SHF.R.U64 R16, R6, R12, R7 ;  /* 0x0000000c06107219 */ /* 0x001fc40000001207 */
[----:B------:R-:W-:-:S05]  /*7b80*/  SHF.R.U32.HI R7, RZ, R12, R7 ;  /* 0x0000000cff077219 */ /* 0x000fca0000011607 */
[----:B------:R-:W0:Y:S01]  /*7b90*/  LDC R20, c[0x0][0x600] ;  /* 0x00018000ff147b82 */ /* 0x000e220000000800 */
[-CC-:B-1----:R-:W-:Y:S02]  /*7ba0*/  SHF.R.U64 R14, R16, R24.reuse, R7.reuse ;  /* 0x00000018100e7219 */ /* 0x182fe40000001207 */
[----:B------:R-:W-:-:S05]  /*7bb0*/  SHF.R.U32.HI R7, RZ, R24, R7 ;  /* 0x00000018ff077219 */ /* 0x000fca0000011607 */
[----:B------:R-:W1:Y:S01]  /*7bc0*/  LDC R27, c[0x0][0x648] ;  /* 0x00019200ff1b7b82 */ /* 0x000e620000000800 */
[-CC-:B--2---:R-:W-:Y:S02]  /*7bd0*/  SHF.R.U64 R18, R14, R26.reuse, R7.reuse ;  /* 0x0000001a0e127219 */ /* 0x184fe40000001207 */
[-C--:B------:R-:W-:Y:S02]  /*7be0*/  SHF.L.U32 R11, R11, R26.reuse, RZ ;  /* 0x0000001a0b0b7219 */ /* 0x080fe400000006ff */
[-C--:B------:R-:W-:Y:S01]  /*7bf0*/  SHF.R.U32.HI R7, RZ, R26.reuse, R7 ;  /* 0x0000001aff077219 */ /* 0x080fe20000011607 */
[----:B------:R-:W-:Y:S01]  /*7c00*/  IMAD.MOV.U32 R6, RZ, RZ, R18 ;  /* 0x000000ffff067224 */ /* 0x000fe200078e0012 */
[----:B------:R-:W-:Y:S01]  /*7c10*/  SHF.L.U32 R26, R13, R26, RZ ;  /* 0x0000001a0d1a7219 */ /* 0x000fe200000006ff */
[----:B------:R-:W2:Y:S01]  /*7c20*/  LDC R30, c[0x0][0x638] ;  /* 0x00018e00ff1e7b82 */ /* 0x000ea20000000800 */
[----:B------:R-:W-:-:S07]  /*7c30*/  LOP3.LUT R25, RZ, R11, RZ, 0x33, !PT ;  /* 0x0000000bff197212 */ /* 0x000fce00078e33ff */
[----:B------:R-:W0:Y:S01]  /*7c40*/  LDC R31, c[0x0][0x610] ;  /* 0x00018400ff1f7b82 */ /* 0x000e220000000800 */
[----:B----4-:R-:W-:Y:S05]  /*7c50*/  @!P1 BRA `(.L_x_168) ;  /* 0x0000000000289947 */ /* 0x010fea0003800000 */
[----:B------:R-:W4:Y:S02]  /*7c60*/  LDC R13, c[0x0][0x64c] ;  /* 0x00019300ff0d7b82 */ /* 0x000f240000000800 */
[----:B----4-:R-:W-:-:S05]  /*7c70*/  IADD3 R13, P1, R18, R13, RZ ;  /* 0x0000000d120d7210 */ /* 0x010fca0007f3e0ff */
[----:B------:R-:W-:-:S04]  /*7c80*/  IMAD.X R15, RZ, RZ, R7, P1 ;  /* 0x000000ffff0f7224 */ /* 0x000fc800008e0607 */
[----:B------:R-:W-:-:S04]  /*7c90*/  IMAD.WIDE.U32 R6, R15, R28, RZ ;  /* 0x0000001c0f067225 */ /* 0x000fc800078e00ff */
[----:B---3--:R-:W-:-:S04]  /*7ca0*/  IMAD.WIDE.U32 R10, P1, R13, R29, R6 ;  /* 0x0000001d0d0a7225 */ /* 0x008fc80007820006 */
[----:B------:R-:W-:-:S04]  /*7cb0*/  IMAD.WIDE.U32 R6, R13, R28, RZ ;  /* 0x0000001c0d067225 */ /* 0x000fc800078e00ff */
[----:B------:R-:W-:Y:S01]  /*7cc0*/  IMAD.X R13, RZ, RZ, RZ, P1 ;  /* 0x000000ffff0d7224 */ /* 0x000fe200008e06ff */
[----:B------:R-:W-:Y:S01]  /*7cd0*/  IADD3 RZ, P1, R7, R10, RZ ;  /* 0x0000000a07ff7210 */ /* 0x000fe20007f3e0ff */
[----:B------:R-:W-:-:S04]  /*7ce0*/  IMAD.MOV.U32 R12, RZ, RZ, R11 ;  /* 0x000000ffff0c7224 */ /* 0x000fc800078e000b */
[----:B------:R-:W-:-:S08]  /*7cf0*/  IMAD.WIDE.U32.X R6, R15, R29, R12, P1 ;  /* 0x0000001d0f067225 */ /* 0x000fd000008e040c */
.L_x_168:
[----:B-1----:R-:W-:Y:S01]  /*7d00*/  SHF.R.U64 R6, R6, R27, R7 ;  /* 0x0000001b06067219 */ /* 0x002fe20000001207 */
[----:B0-----:R-:W-:Y:S01]  /*7d10*/  VIADD R13, R20, 0xffffffff ;  /* 0xffffffff140d7836 */ /* 0x001fe20000000000 */
[----:B------:R-:W-:Y:S01]  /*7d20*/  LOP3.LUT R11, R14, R25, RZ, 0xc0, !PT ;  /* 0x000000190e0b7212 */ /* 0x000fe200078ec0ff */
[----:B------:R-:W-:Y:S02]  /*7d30*/  IMAD.MOV R19, RZ, RZ, -R19 ;  /* 0x000000ffff137224 */ /* 0x000fe400078e0a13 */
[----:B------:R-:W-:Y:S02]  /*7d40*/  IMAD.MOV R7, RZ, RZ, -R6 ;  /* 0x000000ffff077224 */ /* 0x000fe400078e0a06 */
[----:B------:R-:W-:Y:S01]  /*7d50*/  IMAD R26, R26, R6, R11 ;  /* 0x000000061a1a7224 */ /* 0x000fe200078e020b */
[----:B------:R-:W-:Y:S01]  /*7d60*/  LOP3.LUT R11, R16, R13, RZ, 0xc0, !PT ;  /* 0x0000000d100b7212 */ /* 0x000fe200078ec0ff */
[----:B---3--:R-:W-:Y:S02]  /*7d70*/  @P3 IMAD R23, R21, R19, R22 ;  /* 0x0000001315173224 */ /* 0x008fe400078e0216 */
[----:B--2---:R-:W-:-:S02]  /*7d80*/  IMAD R6, R7, R30, R18 ;  /* 0x0000001e07067224 */ /* 0x004fc400078e0212 */
[----:B------:R-:W-:Y:S02]  /*7d90*/  IMAD R26, R26, R31, R23 ;  /* 0x0000001f1a1a7224 */ /* 0x000fe400078e0217 */
[----:B------:R-:W-:Y:S02]  /*7da0*/  IMAD R11, R6, R20, R11 ;  /* 0x00000014060b7224 */ /* 0x000fe400078e020b */
[----:B------:R-:W-:Y:S02]  /*7db0*/  IMAD.MOV.U32 R10, RZ, RZ, 0x1 ;  /* 0x00000001ff0a7424 */ /* 0x000fe400078e00ff */
[----:B------:R-:W-:Y:S01]  /*7dc0*/  IMAD.MOV.U32 R6, RZ, RZ, R17 ;  /* 0x000000ffff067224 */ /* 0x000fe200078e0011 */
[----:B------:R-:W-:Y:S02]  /*7dd0*/  SEL R7, R11, R26, !P3 ;  /* 0x0000001a0b077207 */ /* 0x000fe40005800000 */
[----:B------:R-:W-:-:S07]  /*7de0*/  SEL R26, R26, R11, !P3 ;  /* 0x0000000b1a1a7207 */ /* 0x000fce0005800000 */
.L_x_166:
[----:B------:R-:W-:Y:S01]  /*7df0*/  UIADD3 UR5, UR9, UR5, URZ ;  /* 0x0000000509057290 */ /* 0x000fe2000fffe03f */
[----:B------:R-:W-:Y:S01]  /*7e00*/  LOP3.LUT P1, RZ, R10, 0xff, RZ, 0xc0, !PT ;  /* 0x000000ff0aff7812 */ /* 0x000fe2000782c0ff */
[----:B------:R-:W-:Y:S02]  /*7e10*/  IMAD.MOV.U32 R10, RZ, RZ, R26 ;  /* 0x000000ffff0a7224 */ /* 0x000fe400078e001a */
[----:B------:R-:W-:Y:S02]  /*7e20*/  USHF.R.U32.HI UR6, URZ, 0x2, UR5 ;  /* 0x000000023f067899 */ /* 0x000fe40008011605 */
[----:B------:R-:W-:Y:S02]  /*7e30*/  UISETP.GT.U32.AND UP1, UPT, UR5, 0x3, UPT ;  /* 0x000000030500788c */ /* 0x000fe4000bf24070 */
[----:B------:R-:W-:Y:S02]  /*7e40*/  ULOP3.LUT UR6, UR6, 0x1, URZ, 0xc0, !UPT ;  /* 0x0000000106067892 */ /* 0x000fe4000f8ec03f */
[----:B------:R-:W-:-:S02]  /*7e50*/  UISETP.LT.U32.AND UP1, UPT, UR9, 0x4, UP1 ;  /* 0x000000040900788c */ /* 0x000fc40008f21070 */
[----:B------:R-:W-:Y:S02]  /*7e60*/  UISETP.NE.U32.AND UP0, UPT, UR6, 0x1, UPT ;  /* 0x000000010600788c */ /* 0x000fe4000bf05070 */
[----:B------:R-:W-:Y:S02]  /*7e70*/  USEL UR7, URZ, 0x1, !UP1 ;  /* 0x000000013f077887 */ /* 0x000fe4000c800000 */
[----:B------:R-:W-:Y:S02]  /*7e80*/  UISETP.GT.U32.AND UP0, UPT, UR9, 0x3, !UP0 ;  /* 0x000000030900788c */ /* 0x000fe4000c704070 */
[----:B------:R-:W-:Y:S02]  /*7e90*/  ULOP3.LUT UR5, UR5, 0x3, URZ, 0xc0, !UPT ;  /* 0x0000000305057892 */ /* 0x000fe4000f8ec03f */
[----:B------:R-:W-:-:S04]  /*7ea0*/  USEL UR6, URZ, 0x1, !UP0 ;  /* 0x000000013f067887 */ /* 0x000fc8000c000000 */
[----:B------:R-:W-:Y:S01]  /*7eb0*/  ULOP3.LUT UR4, UR6, UR4, UR7, 0x96, !UPT ;  /* 0x0000000406047292 */ /* 0x000fe2000f8e9607 */
[----:B------:R-:W-:Y:S11]  /*7ec0*/  @P1 BRA `(.L_x_169) ;  /* 0xffffff9000a01947 */ /* 0x000ff6000383ffff */
[----:B------:R-:W-:Y:S05]  /*7ed0*/  EXIT ;  /* 0x000000000000794d */ /* 0x000fea0003800000 */
.L_x_7:
[----:B0-----:R-:W-:Y:S01]  /*7ee0*/  ULDC.64 UR4, c[0x0][0x650] ;  /* 0x0001940000047ab9 */ /* 0x001fe20000000a00 */
        /* <DEDUP_REMOVED lines=25> */
.L_x_171:
[----:B------:R-:W0:Y:S01]  /*8080*/  LDC.64 R28, c[0x0][0x640] ;  /* 0x00019000ff1c7b82 */ /* 0x000e220000000a00 */
[-CC-:B------:R-:W-:Y:S01]  /*8090*/  SHF.R.U64 R21, R16, R10.reuse, R17.reuse ;  /* 0x0000000a10157219 */ /* 0x180fe20000001211 */
[----:B------:R-:W-:Y:S01]  /*80a0*/  IMAD.MOV.U32 R27, RZ, RZ, 0x1 ;  /* 0x00000001ff1b7424 */ /* 0x000fe200078e00ff */
[----:B------:R-:W-:Y:S02]  /*80b0*/  SHF.R.U32.HI R5, RZ, R10, R17 ;  /* 0x0000000aff057219 */ /* 0x000fe40000011611 */
[----:B------:R-:W-:-:S03]  /*80c0*/  IADD3 R7, P0, RZ, -R21, RZ ;  /* 0x80000015ff077210 */ /* 0x000fc60007f1e0ff */
[----:B------:R-:W1:Y:S02]  /*80d0*/  LDC R14, c[0x0][0x618] ;  /* 0x00018600ff0e7b82 */ /* 0x000e640000000800 */
[----:B------:R-:W-:Y:S02]  /*80e0*/  IMAD.X R5, RZ, RZ, ~R5, P0 ;  /* 0x000000ffff057224 */ /* 0x000fe400000e0e05 */
[----:B------:R-:W-:-:S04]  /*80f0*/  IMAD.WIDE.U32 R12, R7, R24, R2 ;  /* 0x00000018070c7225 */ /* 0x000fc800078e0002 */
[----:B------:R-:W2:Y:S01]  /*8100*/  LDC R16, c[0x0][0x608] ;  /* 0x00018200ff107b82 */ /* 0x000ea20000000800 */
[----:B------:R-:W-:-:S04]  /*8110*/  IMAD R10, R5, R24, RZ ;  /* 0x00000018050a7224 */ /* 0x000fc800078e02ff */
[----:B------:R-:W-:Y:S02]  /*8120*/  IMAD R5, R7, R25, R10 ;  /* 0x0000001907057224 */ /* 0x000fe400078e020a */
[----:B------:R-:W-:Y:S01]  /*8130*/  IMAD.MOV.U32 R7, RZ, RZ, -0x1 ;  /* 0xffffffffff077424 */ /* 0x000fe200078e00ff */
[----:B------:R-:W3:Y:S01]  /*8140*/  LDC R26, c[0x0][0x658] ;  /* 0x00019600ff1a7b82 */ /* 0x000ee20000000800 */
[----:B------:R-:W-:Y:S01]  /*8150*/  IMAD.IADD R5, R13, 0x1, R5 ;  /* 0x000000010d057824 */ /* 0x000fe200078e0205 */
[----:B0-----:R-:W-:-:S04]  /*8160*/  ISETP.NE.U32.AND P0, PT, R28, RZ, PT ;  /* 0x000000ff1c00720c */ /* 0x001fc80003f05070 */
        /* <DEDUP_REMOVED lines=8> */
[-CC-:B---3--:R-:W-:Y:S02]  /*81f0*/  SHF.R.U64 R24, R22, R26.reuse, R5.reuse ;  /* 0x0000001a16187219 */ /* 0x188fe40000001205 */
[-C--:B------:R-:W-:Y:S02]  /*8200*/  SHF.L.U32 R7, R7, R26.reuse, RZ ;  /* 0x0000001a07077219 */ /* 0x080fe400000006ff */
[----:B------:R-:W-:Y:S01]  /*8210*/  SHF.R.U32.HI R13, RZ, R26, R5 ;  /* 0x0000001aff0d7219 */ /* 0x000fe20000011605 */
[----:B------:R-:W-:Y:S01]  /*8220*/  IMAD.MOV.U32 R12, RZ, RZ, R24 ;  /* 0x000000ffff0c7224 */ /* 0x000fe200078e0018 */
[----:B------:R-:W-:Y:S01]  /*8230*/  LOP3.LUT R31, RZ, R7, RZ, 0x33, !PT ;  /* 0x00000007ff1f7212 */ /* 0x000fe200078e33ff */
[----:B------:R-:W3:Y:S01]  /*8240*/  LDC R30, c[0x0][0x610] ;  /* 0x00018400ff1e7b82 */ /* 0x000ee20000000800 */
[----:B------:R-:W-:Y:S05]  /*8250*/  @!P0 BRA `(.L_x_172) ;  /* 0x0000000000288947 */ /* 0x000fea0003800000 */
        /* <DEDUP_REMOVED lines=10> */
.L_x_172:
[----:B-1----:R-:W-:Y:S01]  /*8300*/  SHF.R.U64 R10, R12, R10, R13 ;  /* 0x0000000a0c0a7219 */ /* 0x002fe2000000120d */
[----:B0-----:R-:W-:Y:S01]  /*8310*/  VIADD R9, R23, 0xffffffff ;  /* 0xffffffff17097836 */ /* 0x001fe20000000000 */
[----:B------:R-:W-:Y:S01]  /*8320*/  SHF.L.U32 R27, R27, R26, RZ ;  /* 0x0000001a1b1b7219 */ /* 0x000fe200000006ff */
[----:B------:R-:W-:Y:S01]  /*8330*/  @P3 IMAD R11, R19, R20, R8 ;  /* 0x00000014130b3224 */ /* 0x000fe200078e0208 */
[----:B------:R-:W-:Y:S01]  /*8340*/  LOP3.LUT R5, R22, R31, RZ, 0xc0, !PT ;  /* 0x0000001f16057212 */ /* 0x000fe200078ec0ff */
[----:B------:R-:W-:Y:S01]  /*8350*/  IMAD.MOV R7, RZ, RZ, -R10 ;  /* 0x000000ffff077224 */ /* 0x000fe200078e0a0a */
[----:B------:R-:W-:Y:S01]  /*8360*/  LOP3.LUT R18, R18, R9, RZ, 0xc0, !PT ;  /* 0x0000000912127212 */ /* 0x000fe200078ec0ff */
[----:B------:R-:W-:Y:S02]  /*8370*/  IMAD.MOV.U32 R16, RZ, RZ, R21 ;  /* 0x000000ffff107224 */ /* 0x000fe400078e0015 */
[----:B------:R-:W-:Y:S02]  /*8380*/  IMAD R10, R27, R10, R5 ;  /* 0x0000000a1b0a7224 */ /* 0x000fe400078e0205 */
[----:B--2---:R-:W-:-:S02]  /*8390*/  IMAD R5, R7, R25, R24 ;  /* 0x0000001907057224 */ /* 0x004fc400078e0218 */
[----:B---3--:R-:W-:Y:S02]  /*83a0*/  IMAD R11, R10, R30, R11 ;  /* 0x0000001e0a0b7224 */ /* 0x008fe400078e020b */
[----:B------:R-:W-:Y:S02]  /*83b0*/  IMAD R18, R5, R23, R18 ;  /* 0x0000001705127224 */ /* 0x000fe400078e0212 */
[----:B------:R-:W-:-:S03]  /*83c0*/  IMAD.MOV.U32 R7, RZ, RZ, 0x1 ;  /* 0x00000001ff077424 */ /* 0x000fc600078e00ff */
[----:B------:R-:W-:Y:S02]  /*83d0*/  SEL R5, R18, R11, !P3 ;  /* 0x0000000b12057207 */ /* 0x000fe40005800000 */
[----:B------:R-:W-:-:S07]  /*83e0*/  SEL R18, R11, R18, !P3 ;  /* 0x000000120b127207 */ /* 0x000fce0005800000 */
.L_x_170:
[----:B------:R-:W-:-:S08]  /*83f0*/  NOP ;  /* 0x0000000000007918 */ /* 0x000fd00000000000 */
[----:B------:R-:W0:-:S00]  /*8400*/  USETMAXREG.DEALLOC.CTAPOOL 0x28 ;  /* 0x00000028000079c8 */ /* 0x000e0000080e0500 */
[----:B0-----:R-:W-:-:S13]  /*8410*/  ISETP.NE.AND P0, PT, R6, RZ, PT ;  /* 0x000000ff0600720c */ /* 0x001fda0003f05270 */
[----:B------:R-:W-:Y:S05]  /*8420*/  @P0 EXIT ;  /* 0x000000000000094d */ /* 0x000fea0003800000 */
[----:B------:R-:W-:Y:S01]  /*8430*/  LOP3.LUT P0, RZ, R7, 0xff, RZ, 0xc0, !PT ;  /* 0x000000ff07ff7812 */ /* 0x000fe2000780c0ff */
[----:B------:R-:W-:Y:S02]  /*8440*/  IMAD.MOV.U32 R15, RZ, RZ, 0x1 ;  /* 0x00000001ff0f7424 */ /* 0x000fe400078e00ff */
[----:B------:R-:W-:-:S10]  /*8450*/  IMAD.MOV.U32 R14, RZ, RZ, RZ ;  /* 0x000000ffff0e7224 */ /* 0x000fd400078e00ff */
[----:B------:R-:W-:Y:S05]  /*8460*/  @!P0 BRA `(.L_x_173) ;  /* 0x0000000c00348947 */ /* 0x000fea0003800000 */
[----:B------:R-:W0:Y:S01]  /*8470*/  LDC R6, c[0x0][0x28c] ;  /* 0x0000a300ff067b82 */ /* 0x000e220000000800 */
[----:B------:R-:W-:Y:S01]  /*8480*/  ULDC UR5, c[0x0][0x658] ;  /* 0x0001960000057ab9 */ /* 0x000fe20000000800 */
[----:B------:R-:W-:Y:S01]  /*8490*/  UMOV UR7, 0xffffffff ;  /* 0xffffffff00077882 */ /* 0x000fe20000000000 */
[----:B------:R-:W-:Y:S01]  /*84a0*/  ULDC UR6, c[0x0][0xc] ;  /* 0x0000030000067ab9 */ /* 0x000fe20000000800 */
[----:B------:R-:W-:Y:S01]  /*84b0*/  USHF.L.U32 UR8, UR7, UR5, URZ ;  /* 0x0000000507087299 */ /* 0x000fe2000800063f */
[----:B------:R-:W-:Y:S01]  /*84c0*/  BSSY B0, `(.L_x_173) ;  /* 0x00000c7000007945 */ /* 0x000fe20003800000 */
[----:B------:R-:W-:Y:S01]  /*84d0*/  UMOV UR9, 0x1 ;  /* 0x0000000100097882 */ /* 0x000fe20000000000 */
[----:B------:R-:W-:Y:S01]  /*84e0*/  ULDC UR7, c[0x0][0x10] ;  /* 0x0000040000077ab9 */ /* 0x000fe20000000800 */
[----:B------:R-:W1:Y:S01]  /*84f0*/  S2UR UR10, SR_CgaCtaId ;  /* 0x00000000000a79c3 */ /* 0x000e620000008800 */
[----:B------:R-:W-:Y:S01]  /*8500*/  UIMAD.WIDE.U32 UR6, UR6, UR7, URZ ;  /* 0x00000007060672a5 */ /* 0x000fe2000f8e003f */
[----:B------:R-:W-:Y:S01]  /*8510*/  IMAD.MOV.U32 R12, RZ, RZ, 0x1 ;  /* 0x00000001ff0c7424 */ /* 0x000fe200078e00ff */
[----:B------:R-:W-:Y:S01]  /*8520*/  USHF.L.U32 UR18, UR9, UR5, URZ ;  /* 0x0000000509127299 */ /* 0x000fe2000800063f */
[----:B------:R-:W-:Y:S01]  /*8530*/  LOP3.LUT R17, R4, 0x2, RZ, 0xfc, !PT ;  /* 0x0000000204117812 */ /* 0x000fe200078efcff */
[----:B------:R-:W-:Y:S01]  /*8540*/  IMAD.MOV.U32 R15, RZ, RZ, 0x1 ;  /* 0x00000001ff0f7424 */ /* 0x000fe200078e00ff */
[----:B------:R-:W-:Y:S01]  /*8550*/  ULDC UR5, c[0x0][0x14] ;  /* 0x0000050000057ab9 */ /* 0x000fe20000000800 */
[----:B------:R-:W-:Y:S01]  /*8560*/  IMAD.MOV.U32 R14, RZ, RZ, RZ ;  /* 0x000000ffff0e7224 */ /* 0x000fe200078e00ff */
[----:B------:R-:W-:-:S02]  /*8570*/  UIMAD.WIDE.U32 UR20, UR6, UR5, URZ ;  /* 0x00000005061472a5 */ /* 0x000fc4000f8e003f */
[----:B------:R-:W-:Y:S01]  /*8580*/  UIMAD UR13, UR7, UR5, URZ ;  /* 0x00000005070d72a4 */ /* 0x000fe2000f8e023f */
[----:B------:R-:W-:Y:S01]  /*8590*/  ULDC UR4, c[0x0][0x600] ;  /* 0x0001800000047ab9 */ /* 0x000fe20000000800 */
[----:B------:R-:W-:Y:S02]  /*85a0*/  ULOP3.LUT UR17, URZ, UR8, URZ, 0x33, !UPT ;  /* 0x000000083f117292 */ /* 0x000fe4000f8e333f */
[----:B------:R-:W-:Y:S01]  /*85b0*/  UIADD3 UR4, UR4, -0x1, URZ ;  /* 0xffffffff04047890 */ /* 0x000fe2000fffe03f */
[----:B0-----:R-:W-:Y:S01]  /*85c0*/  VIADD R6, R6, 0x7f ;  /* 0x0000007f06067836 */ /* 0x001fe20000000000 */
[----:B------:R-:W-:Y:S01]  /*85d0*/  UIADD3 UR13, UR21, UR13, URZ ;  /* 0x0000000d150d7290 */ /* 0x000fe2000fffe03f */
[----:B------:R-:W-:-:S03]  /*85e0*/  ULDC.64 UR22, c[0x0][0x198] ;  /* 0x0000660000167ab9 */ /* 0x000fc60000000a00 */
[----:B------:R-:W-:Y:S01]  /*85f0*/  SHF.R.S32.HI R7, RZ, 0x1f, R6 ;  /* 0x0000001fff077819 */ /* 0x000fe20000011406 */
[----:B-1----:R-:W-:-:S03]  /*8600*/  IMAD.U32 R11, RZ, RZ, UR10 ;  /* 0x0000000aff0b7e24 */ /* 0x002fc6000f8e00ff */
[----:B------:R-:W-:-:S04]  /*8610*/  LEA.HI R7, R7, R6, RZ, 0x7 ;  /* 0x0000000607077211 */ /* 0x000fc800078f38ff */
[----:B------:R-:W-:-:S05]  /*8620*/  SHF.R.S32.HI R13, RZ, 0x7, R7 ;  /* 0x00000007ff0d7819 */ /* 0x000fca0000011407 */
[----:B------:R-:W-:-:S07]  /*8630*/  VIADD R10, R13, 0x1 ;  /* 0x000000010d0a7836 */ /* 0x000fce0000000000 */
.L_x_184:
[----:B------:R-:W-:-:S03]  /*8640*/  UMOV UR5, 0xffffffff ;  /* 0xffffffff00057882 */ /* 0x000fc60000000000 */
[----:B------:R-:W-:Y:S05]  /*8650*/  BRA.DIV UR5, `(.L_x_174) ;  /* 0x0000000e05a87947 */ /* 0x000fea000b800000 */
[----:B------:R-:W-:-:S13]  /*8660*/  ELECT P0, URZ, PT ;  /* 0x00000000003f782f */ /* 0x000fda0003800000 */
.L_x_195:
[----:B------:R-:W0:Y:S01]  /*8670*/  LDC R6, c[0x0][0x28c] ;  /* 0x0000a300ff067b82 */ /* 0x000e220000000800 */
[----:B------:R-:W-:Y:S01]  /*8680*/  BSSY B1, `(.L_x_175) ;  /* 0x0000039000017945 */ /* 0x000fe20003800000 */
[----:B0-----:R-:W-:-:S13]  /*8690*/  ISETP.LT.OR P0, PT, R6, 0x1, !P0 ;  /* 0x000000010600780c */ /* 0x001fda0004701670 */
[----:B------:R-:W-:Y:S05]  /*86a0*/  @P0 BRA `(.L_x_176) ;  /* 0x0000000000d80947 */ /* 0x000fea0003800000 */
[----:B------:R-:W-:Y:S02]  /*86b0*/  IMAD R18, R18, 0x2, R11 ;  /* 0x0000000212127824 */ /* 0x000fe400078e020b */
[----:B------:R-:W-:Y:S02]  /*86c0*/  IMAD.SHL.U32 R19, R5, 0x80, RZ ;  /* 0x0000008005137824 */ /* 0x000fe400078e00ff */
[----:B------:R-:W-:Y:S02]  /*86d0*/  IMAD.MOV.U32 R22, RZ, RZ, RZ ;  /* 0x000000ffff167224 */ /* 0x000fe400078e00ff */
[----:B------:R-:W-:Y:S02]  /*86e0*/  IMAD.MOV.U32 R5, RZ, RZ, R10 ;  /* 0x000000ffff057224 */ /* 0x000fe400078e000a */
[----:B------:R-:W-:Y:S02]  /*86f0*/  IMAD.MOV.U32 R6, RZ, RZ, R15 ;  /* 0x000000ffff067224 */ /* 0x000fe400078e000f */
[----:B------:R-:W-:-:S02]  /*8700*/  IMAD.MOV.U32 R7, RZ, RZ, R14 ;  /* 0x000000ffff077224 */ /* 0x000fc400078e000e */
[----:B------:R-:W-:-:S07]  /*8710*/  IMAD.SHL.U32 R18, R18, 0x40, RZ ;  /* 0x0000004012127824 */ /* 0x000fce00078e00ff */
.L_x_179:
[----:B------:R-:W0:Y:S01]  /*8720*/  S2UR UR5, SR_CgaCtaId ;  /* 0x00000000000579c3 */ /* 0x000e220000008800 */
[----:B------:R-:W-:Y:S02]  /*8730*/  MOV R8, 0x400 ;  /* 0x0000040000087802 */ /* 0x000fe40000000f00 */
[----:B------:R-:W-:-:S13]  /*8740*/  LOP3.LUT P1, RZ, R0, 0x7f, RZ, 0xc0, !PT ;  /* 0x0000007f00ff7812 */ /* 0x000fda000782c0ff */
[----:B------:R-:W1:Y:S01]  /*8750*/  @!P1 LDC R9, c[0x0][0x500] ;  /* 0x00014000ff099b82 */ /* 0x000e620000000800 */
[----:B0-----:R-:W-:-:S05]  /*8760*/  IMAD.U32 R11, RZ, RZ, UR5 ;  /* 0x00000005ff0b7e24 */ /* 0x001fca000f8e00ff */
[----:B------:R-:W-:Y:S02]  /*8770*/  LEA R20, R11, R8, 0x18 ;  /* 0x000000080b147211 */ /* 0x000fe400078ec0ff */
[----:B------:R-:W-:-:S03]  /*8780*/  SHF.L.U32 R8, R6, 0x1f, RZ ;  /* 0x0000001f06087819 */ /* 0x000fc600000006ff */
[----:B------:R-:W-:-:S04]  /*8790*/  IMAD R21, R7, 0x8, R20 ;  /* 0x0000000807157824 */ /* 0x000fc800078e0214 */
[----:B------:R-:W0:Y:S02]  /*87a0*/  SYNCS.PHASECHK.TRANS64.TRYWAIT P0, [R21+URZ+0x20], R8 ;  /* 0x00002008150075a7 */ /* 0x000e24000800017f */
[----:B01----:R-:W-:Y:S05]  /*87b0*/  @!P0 BRA `(.L_x_177) ;  /* 0x0000000c00708947 */ /* 0x003fea0003800000 */
.L_x_196:
[----:B0-----:R-:W-:Y:S01]  /*87c0*/  PRMT R8, R17, 0x9910, RZ ;  /* 0x0000991011087816 */ /* 0x001fe200000000ff */
[----:B------:R0:W-:Y:S03]  /*87d0*/  @!P1 SYNCS.ARRIVE.TRANS64 RZ, [R21+URZ], R9 ;  /* 0x0000000915ff99a7 */ /* 0x0001e6000800003f */
[----:B------:R-:W-:-:S13]  /*87e0*/  ISETP.NE.AND P0, PT, R8, 0x2, PT ;  /* 0x000000020800780c */ /* 0x000fda0003f05270 */
[----:B0-----:R-:W-:Y:S05]  /*87f0*/  @P0 BRA `(.L_x_178) ;  /* 0x0000000000040947 */ /* 0x001fea0003800000 */
[----:B------:R-:W-:Y:S01]  /*8800*/  BPT.TRAP 0x1 ;  /* 0x000000040000795c */ /* 0x000fe20000300000 */
.L_x_178:
[----:B------:R-:W-:Y:S01]  /*8810*/  IMAD.SHL.U32 R8, R7, 0x4000, RZ ;  /* 0x0000400007087824 */ /* 0x000fe200078e00ff */
[C---:B------:R-:W-:Y:S01]  /*8820*/  R2UR UR8, R20.reuse ;  /* 0x00000000140872ca */ /* 0x040fe200000e0000 */
[----:B------:R-:W-:Y:S01]  /*8830*/  VIADD R5, R5, 0xffffffff ;  /* 0xffffffff05057836 */ /* 0x000fe20000000000 */
[----:B------:R-:W-:Y:S01]  /*8840*/  R2UR UR9, R21 ;  /* 0x00000000150972ca */ /* 0x000fe200000e0000 */
[--C-:B------:R-:W-:Y:S01]  /*8850*/  IMAD R9, R11, 0x2000, R8.reuse ;  /* 0x000020000b097824 */ /* 0x100fe200078e0208 */
[----:B------:R-:W-:Y:S01]  /*8860*/  IADD3 R8, R20, 0x10100, R8 ;  /* 0x0001010014087810 */ /* 0x000fe20007ffe008 */
[----:B------:R-:W-:Y:S01]  /*8870*/  UIADD3 UR6, UP0, UR22, 0xf0, URZ ;  /* 0x000000f016067890 */ /* 0x000fe2000ff1e03f */
[----:B------:R-:W-:Y:S01]  /*8880*/  R2UR UR11, R18 ;  /* 0x00000000120b72ca */ /* 0x000fe200000e0000 */
[----:B------:R-:W-:Y:S01]  /*8890*/  UIADD3 UR24, UP1, UR22, 0x1f0, URZ ;  /* 0x000001f016187890 */ /* 0x000fe2000ff3e03f */
[----:B------:R-:W-:Y:S01]  /*88a0*/  R2UR UR5, R9 ;  /* 0x00000000090572ca */ /* 0x000fe200000e0000 */
[----:B------:R-:W-:Y:S01]  /*88b0*/  UIADD3.X UR7, URZ, UR23, URZ, UP0, !UPT ;  /* 0x000000173f077290 */ /* 0x000fe200087fe43f */
[----:B------:R-:W-:Y:S01]  /*88c0*/  R2UR UR10, R22 ;  /* 0x00000000160a72ca */ /* 0x000fe200000e0000 */
[----:B------:R-:W-:Y:S01]  /*88d0*/  VIADD R7, R7, 0x1 ;  /* 0x0000000107077836 */ /* 0x000fe20000000000 */
[----:B------:R-:W-:Y:S01]  /*88e0*/  R2UR UR12, R16 ;  /* 0x00000000100c72ca */ /* 0x000fe200000e0000 */
[----:B------:R-:W-:Y:S01]  /*88f0*/  UIADD3.X UR25, URZ, UR23, URZ, UP1, !UPT ;  /* 0x000000173f197290 */ /* 0x000fe20008ffe43f */
[----:B------:R-:W-:Y:S01]  /*8900*/  R2UR UR16, R8 ;  /* 0x00000000081072ca */ /* 0x000fe200000e0000 */
[----:B------:R-:W-:Y:S01]  /*8910*/  UMOV UR14, 0x0 ;  /* 0x00000000000e7882 */ /* 0x000fe20000000000 */
[----:B------:R-:W-:Y:S01]  /*8920*/  R2UR UR19, R19 ;  /* 0x00000000131372ca */ /* 0x000fe200000e0000 */
[----:B------:R-:W-:Y:S01]  /*8930*/  UMOV UR15, 0x10000000 ;  /* 0x10000000000f7882 */ /* 0x000fe20000000000 */
[----:B------:R-:W-:Y:S01]  /*8940*/  ISETP.GT.AND P1, PT, R5, 0x1, PT ;  /* 0x000000010500780c */ /* 0x000fe20003f24270 */
[----:B------:R-:W-:Y:S01]  /*8950*/  VIADD R22, R22, 0x80 ;  /* 0x0000008016167836 */ /* 0x000fe20000000000 */
[----:B------:R-:W-:Y:S01]  /*8960*/  ISETP.NE.AND P0, PT, R7, 0x4, PT ;  /* 0x000000040700780c */ /* 0x000fe20003f05270 */
[----:B------:R-:W-:-:S03]  /*8970*/  UIADD3 UR8, UR8, 0x100, UR5 ;  /* 0x0000010008087890 */ /* 0x000fc6000fffe005 */
[----:B------:R-:W-:Y:S01]  /*8980*/  UMOV UR5, 0x30000 ;  /* 0x0003000000057882 */ /* 0x000fe20000000000 */
[----:B------:R-:W-:Y:S02]  /*8990*/  SEL R9, RZ, 0x1, P0 ;  /* 0x00000001ff097807 */ /* 0x000fe40000000000 */
[----:B------:R-:W-:Y:S02]  /*89a0*/  SEL R7, R7, RZ, P0 ;  /* 0x000000ff07077207 */ /* 0x000fe40000000000 */
[----:B------:R-:W-:Y:S01]  /*89b0*/  LOP3.LUT R6, R6, R9, RZ, 0x3c, !PT ;  /* 0x0000000906067212 */ /* 0x000fe200078e3cff */
[----:B------:R0:W-:Y:S02]  /*89c0*/  UTMALDG.3D.MULTICAST [UR8], [UR6], UR5, desc[UR14] ;  /* 0x00000e08060073b4 */ /* 0x0001e40008011805 */
[----:B0-----:R-:W-:Y:S01]  /*89d0*/  UMOV UR8, UR16 ;  /* 0x0000001000087c82 */ /* 0x001fe20008000000 */
[----:B------:R-:W-:Y:S02]  /*89e0*/  UMOV UR11, UR19 ;  /* 0x00000013000b7c82 */ /* 0x000fe40008000000 */
[----:B------:R0:W-:Y:S02]  /*89f0*/  UTMALDG.3D [UR8], [UR24], desc[UR14] ;  /* 0x00000e08180075b4 */ /* 0x0001e40008011000 */
[----:B0-----:R-:W-:Y:S05]  /*8a00*/  @P1 BRA `(.L_x_179) ;  /* 0xfffffffc00441947 */ /* 0x001fea000383ffff */
.L_x_176:
[----:B------:R-:W-:Y:S05]  /*8a10*/  BSYNC B1 ;  /* 0x0000000000017941 */ /* 0x000fea0003800000 */
.L_x_175:
[----:B------:R-:W-:Y:S01]  /*8a20*/  LOP3.LUT P1, RZ, R12, 0xff, RZ, 0xc0, !PT ;  /* 0x000000ff0cff7812 */ /* 0x000fe2000782c0ff */
[C---:B------:R-:W-:Y:S01]  /*8a30*/  IMAD.IADD R14, R13.reuse, 0x1, R14 ;  /* 0x000000010d0e7824 */ /* 0x040fe200078e020e */
[----:B------:R-:W-:Y:S01]  /*8a40*/  IADD3 R2, P2, R2, UR20, RZ ;  /* 0x0000001402027c10 */ /* 0x000fe2000ff5e0ff */
[----:B------:R-:W-:Y:S01]  /*8a50*/  ULDC.64 UR6, c[0x0][0x650] ;  /* 0x0001940000067ab9 */ /* 0x000fe20000000a00 */
[----:B------:R-:W-:Y:S01]  /*8a60*/  BSSY B1, `(.L_x_180) ;  /* 0x000006a000017945 */ /* 0x000fe20003800000 */
[----:B------:R-:W-:Y:S01]  /*8a70*/  IMAD.MOV.U32 R18, RZ, RZ, -0x1 ;  /* 0xffffffffff127424 */ /* 0x000fe200078e00ff */
[----:B------:R-:W-:Y:S01]  /*8a80*/  ISETP.GT.U32.AND P0, PT, R14, 0x3, PT ;  /* 0x000000030e00780c */ /* 0x000fe20003f04070 */
[----:B------:R-:W-:Y:S01]  /*8a90*/  IMAD.MOV.U32 R16, RZ, RZ, -0x1 ;  /* 0xffffffffff107424 */ /* 0x000fe200078e00ff */
[----:B------:R-:W-:Y:S02]  /*8aa0*/  SHF.R.U32.HI R5, RZ, 0x2, R14 ;  /* 0x00000002ff057819 */ /* 0x000fe4000001160e */
[----:B------:R-:W-:-:S02]  /*8ab0*/  ISETP.LT.U32.AND P0, PT, R13, 0x4, P0 ;  /* 0x000000040d00780c */ /* 0x000fc40000701070 */
[----:B------:R-:W-:Y:S01]  /*8ac0*/  IADD3.X R3, R3, UR13, RZ, P2, !PT ;  /* 0x0000000d03037c10 */ /* 0x000fe200097fe4ff */
[----:B------:R-:W0:Y:S01]  /*8ad0*/  @P1 S2R R11, SR_CgaCtaId ;  /* 0x00000000000b1919 */ /* 0x000e220000008800 */
[----:B------:R-:W-:Y:S02]  /*8ae0*/  @P1 MOV R6, 0x400 ;  /* 0x0000040000061802 */ /* 0x000fe40000000f00 */
[----:B------:R-:W-:Y:S02]  /*8af0*/  ISETP.GE.U32.AND P2, PT, R2, UR6, PT ;  /* 0x0000000602007c0c */ /* 0x000fe4000bf46070 */
[----:B------:R-:W-:Y:S02]  /*8b00*/  LOP3.LUT R5, R5, 0x1, RZ, 0xc0, !PT ;  /* 0x0000000105057812 */ /* 0x000fe400078ec0ff */
[----:B------:R-:W-:Y:S02]  /*8b10*/  LOP3.LUT R14, R14, 0x3, RZ, 0xc0, !PT ;  /* 0x000000030e0e7812 */ /* 0x000fe400078ec0ff */
[----:B------:R-:W-:-:S02]  /*8b20*/  PRMT R12, RZ, 0x7610, R12 ;  /* 0x00007610ff0c7816 */ /* 0x000fc4000000000c */
[----:B0-----:R-:W-:-:S04]  /*8b30*/  @P1 LEA R6, R11, R6, 0x18 ;  /* 0x000000060b061211 */ /* 0x001fc800078ec0ff */
[----:B------:R0:W-:Y:S01]  /*8b40*/  @P1 SYNCS.ARRIVE.TRANS64.A1T0 RZ, [R6+URZ+0x58], RZ ;  /* 0x000058ff06ff19a7 */ /* 0x0001e2000810003f */
[----:B------:R-:W-:-:S04]  /*8b50*/  ISETP.NE.U32.AND P1, PT, R5, 0x1, PT ;  /* 0x000000010500780c */ /* 0x000fc80003f25070 */
[----:B------:R-:W-:Y:S02]  /*8b60*/  ISETP.GT.U32.AND P1, PT, R13, 0x3, !P1 ;  /* 0x000000030d00780c */ /* 0x000fe40004f24070 */
[----:B0-----:R-:W-:Y:S02]  /*8b70*/  SEL R6, RZ, 0x1, !P0 ;  /* 0x00000001ff067807 */ /* 0x001fe40004000000 */
[----:B------:R-:W-:Y:S02]  /*8b80*/  ISETP.GE.U32.AND.EX P0, PT, R3, UR7, PT, P2 ;  /* 0x0000000703007c0c */ /* 0x000fe4000bf06120 */
[----:B------:R-:W-:-:S04]  /*8b90*/  SEL R5, RZ, 0x1, !P1 ;  /* 0x00000001ff057807 */ /* 0x000fc80004800000 */
[--C-:B------:R-:W-:Y:S01]  /*8ba0*/  LOP3.LUT R15, R5, R15, R6.reuse, 0x96, !PT ;  /* 0x0000000f050f7212 */ /* 0x100fe200078e9606 */
[----:B------:R-:W-:Y:S01]  /*8bb0*/  IMAD.MOV.U32 R5, RZ, RZ, -0x1 ;  /* 0xffffffffff057424 */ /* 0x000fe200078e00ff */
[----:B------:R-:W-:-:S05]  /*8bc0*/  PRMT R6, RZ, 0x7610, R6 ;  /* 0x00007610ff067816 */ /* 0x000fca0000000006 */
[----:B------:R-:W-:Y:S05]  /*8bd0*/  @P0 BRA `(.L_x_181) ;  /* 0x0000000400480947 */ /* 0x000fea0003800000 */
[----:B------:R-:W0:Y:S01]  /*8be0*/  S2R R18, SR_CTAID.X ;  /* 0x0000000000127919 */ /* 0x000e220000002500 */
[----:B------:R-:W-:Y:S01]  /*8bf0*/  ULDC.64 UR6, c[0x0][0x628] ;  /* 0x00018a0000067ab9 */ /* 0x000fe20000000a00 */
[----:B------:R-:W1:Y:S01]  /*8c00*/  LDC R19, c[0x0][0x144] ;  /* 0x00005100ff137b82 */ /* 0x000e620000000800 */
[----:B------:R-:W-:Y:S01]  /*8c10*/  ISETP.NE.U32.AND P0, PT, RZ, UR6, PT ;  /* 0x00000006ff007c0c */ /* 0x000fe2000bf05070 */
[----:B------:R-:W2:Y:S01]  /*8c20*/  S2R R5, SR_CTAID.Y ;  /* 0x0000000000057919 */ /* 0x000ea20000002600 */
[----:B------:R-:W-:Y:S01]  /*8c30*/  ULDC UR8, c[0x0][0x630] ;  /* 0x00018c0000087ab9 */ /* 0x000fe20000000800 */
[----:B------:R-:W-:Y:S01]  /*8c40*/  ULDC UR9, c[0x0][0x150] ;  /* 0x0000540000097ab9 */ /* 0x000fe20000000800 */
[----:B------:R-:W-:Y:S01]  /*8c50*/  ISETP.NE.AND.EX P0, PT, RZ, UR7, PT, P0 ;  /* 0x00000007ff007c0c */ /* 0x000fe2000bf05300 */
[----:B------:R-:W-:Y:S02]  /*8c60*/  IMAD.MOV.U32 R6, RZ, RZ, R2 ;  /* 0x000000ffff067224 */ /* 0x000fe400078e0002 */
[----:B------:R-:W-:Y:S01]  /*8c70*/  IMAD.MOV.U32 R7, RZ, RZ, R3 ;  /* 0x000000ffff077224 */ /* 0x000fe200078e0003 */
[----:B0-----:R-:W-:-:S09]  /*8c80*/  I2FP.F32.U32 R20, R18 ;  /* 0x0000001200147245 */ /* 0x001fd20000201000 */
[----:B------:R-:W-:Y:S05]  /*8c90*/  @!P0 BRA `(.L_x_182) ;  /* 0x0000000000288947 */ /* 0x000fea0003800000 */
[----:B------:R-:W-:Y:S02]  /*8ca0*/  ULDC UR5, c[0x0][0x634] ;  /* 0x00018d0000057ab9 */ /* 0x000fe40000000800 */
[----:B------:R-:W-:-:S05]  /*8cb0*/  IADD3 R7, P0, R2, UR5, RZ ;  /* 0x0000000502077c10 */ /* 0x000fca000ff1e0ff */
[----:B------:R-:W-:-:S04]  /*8cc0*/  IMAD.X R21, RZ, RZ, R3, P0 ;  /* 0x000000ffff157224 */ /* 0x000fc800000e0603 */
[----:B------:R-:W-:-:S04]  /*8cd0*/  IMAD.WIDE.U32 R8, R21, UR6, RZ ;  /* 0x0000000615087c25 */ /* 0x000fc8000f8e00ff */
[----:B------:R-:W-:-:S04]  /*8ce0*/  IMAD.WIDE.U32 R8, P0, R7, UR7, R8 ;  /* 0x0000000707087c25 */ /* 0x000fc8000f800008 */
[----:B------:R-:W-:-:S04]  /*8cf0*/  IMAD.WIDE.U32 R6, R7, UR6, RZ ;  /* 0x0000000607067c25 */ /* 0x000fc8000f8e00ff */
[----:B------:R-:W-:Y:S01]  /*8d00*/  IMAD.MOV.U32 R6, RZ, RZ, R9 ;  /* 0x000000ffff067224 */ /* 0x000fe200078e0009 */
[----:B------:R-:W-:Y:S01]  /*8d10*/  IADD3 RZ, P1, R7, R8, RZ ;  /* 0x0000000807ff7210 */ /* 0x000fe20007f3e0ff */
[----:B------:R-:W-:-:S04]  /*8d20*/  IMAD.X R7, RZ, RZ, RZ, P0 ;  /* 0x000000ffff077224 */ /* 0x000fc800000e06ff */
[----:B------:R-:W-:-:S08]  /*8d30*/  IMAD.WIDE.U32.X R6, R21, UR7, R6, P1 ;  /* 0x0000000715067c25 */ /* 0x000fd000088e0406 */
.L_x_182:
[----:B------:R-:W-:Y:S01]  /*8d40*/  FMUL R20, R20, UR9 ;  /* 0x0000000914147c20 */ /* 0x000fe20008400000 */
[--C-:B------:R-:W-:Y:S01]  /*8d50*/  SHF.R.U64 R16, R6, UR8, R7.reuse ;  /* 0x0000000806107c19 */ /* 0x100fe20008001207 */
[----:B------:R-:W-:Y:S01]  /*8d60*/  ULDC.64 UR6, c[0x0][0x620] ;  /* 0x0001880000067ab9 */ /* 0x000fe20000000a00 */
[----:B------:R-:W-:Y:S01]  /*8d70*/  SHF.R.U32.HI R6, RZ, UR8, R7 ;  /* 0x00000008ff067c19 */ /* 0x000fe20008011607 */
[----:B------:R-:W-:Y:S01]  /*8d80*/  ULDC.64 UR8, c[0x0][0x640] ;  /* 0x0001900000087ab9 */ /* 0x000fe20000000a00 */
[----:B------:R-:W-:Y:S01]  /*8d90*/  IADD3 R7, P0, RZ, -R16, RZ ;  /* 0x80000010ff077210 */ /* 0x000fe20007f1e0ff */
[----:B------:R-:W0:Y:S01]  /*8da0*/  F2I.U32.TRUNC.NTZ R20, R20 ;  /* 0x0000001400147305 */ /* 0x000e22000020f000 */
[----:B------:R-:W3:Y:S01]  /*8db0*/  LDC R22, c[0x0][0x148] ;  /* 0x00005200ff167b82 */ /* 0x000ee20000000800 */
[----:B------:R-:W-:Y:S02]  /*8dc0*/  ULDC UR5, c[0x0][0x618] ;  /* 0x0001860000057ab9 */ /* 0x000fe40000000800 */
[----:B------:R-:W-:Y:S01]  /*8dd0*/  IMAD.X R6, RZ, RZ, ~R6, P0 ;  /* 0x000000ffff067224 */ /* 0x000fe200000e0e06 */
[----:B------:R-:W-:-:S03]  /*8de0*/  ISETP.NE.U32.AND P0, PT, RZ, UR8, PT ;  /* 0x00000008ff007c0c */ /* 0x000fc6000bf05070 */
[----:B------:R-:W-:Y:S01]  /*8df0*/  IMAD R6, R6, UR6, RZ ;  /* 0x0000000606067c24 */ /* 0x000fe2000f8e02ff */
[----:B------:R-:W-:-:S03]  /*8e00*/  ISETP.NE.AND.EX P0, PT, RZ, UR9, PT, P0 ;  /* 0x00000009ff007c0c */ /* 0x000fc6000bf05300 */
[C---:B------:R-:W-:Y:S02]  /*8e10*/  IMAD R9, R7.reuse, UR7, R6 ;  /* 0x0000000707097c24 */ /* 0x040fe4000f8e0206 */
[----:B------:R-:W-:Y:S01]  /*8e20*/  IMAD.WIDE.U32 R6, R7, UR6, R2 ;  /* 0x0000000607067c25 */ /* 0x000fe2000f8e0002 */
[----:B------:R-:W-:-:S03]  /*8e30*/  ULDC UR6, c[0x0][0x154] ;  /* 0x0000550000067ab9 */ /* 0x000fc60000000800 */
[----:B0-----:R-:W-:Y:S02]  /*8e40*/  IMAD.MOV R8, RZ, RZ, -R20 ;  /* 0x000000ffff087224 */ /* 0x001fe400078e0a14 */
[----:B------:R-:W-:Y:S02]  /*8e50*/  IMAD.IADD R7, R7, 0x1, R9 ;  /* 0x0000000107077824 */ /* 0x000fe400078e0209 */
[----:B-1----:R-:W-:Y:S01]  /*8e60*/  IMAD R18, R19, R8, R18 ;  /* 0x0000000813127224 */ /* 0x002fe200078e0212 */
[----:B--2---:R-:W-:Y:S02]  /*8e70*/  I2FP.F32.U32 R8, R5 ;  /* 0x0000000500087245 */ /* 0x004fe40000201000 */
[--C-:B------:R-:W-:Y:S02]  /*8e80*/  SHF.R.U64 R19, R6, UR5, R7.reuse ;  /* 0x0000000506137c19 */ /* 0x100fe40008001207 */
[----:B------:R-:W-:Y:S01]  /*8e90*/  SHF.R.U32.HI R6, RZ, UR5, R7 ;  /* 0x00000005ff067c19 */ /* 0x000fe20008011607 */
[----:B------:R-:W-:Y:S01]  /*8ea0*/  FMUL R8, R8, UR6 ;  /* 0x0000000608087c20 */ /* 0x000fe20008400000 */
[----:B------:R-:W-:-:S02]  /*8eb0*/  ULDC UR5, c[0x0][0x608] ;  /* 0x0001820000057ab9 */ /* 0x000fc40000000800 */
[--C-:B------:R-:W-:Y:S01]  /*8ec0*/  SHF.R.U64 R21, R19, UR5, R6.reuse ;  /* 0x0000000513157c19 */ /* 0x100fe20008001206 */
[----:B------:R0:W1:Y:S01]  /*8ed0*/  F2I.U32.TRUNC.NTZ R24, R8 ;  /* 0x0000000800187305 */ /* 0x000062000020f000 */
[----:B------:R-:W-:Y:S01]  /*8ee0*/  SHF.R.U32.HI R6, RZ, UR5, R6 ;  /* 0x00000005ff067c19 */ /* 0x000fe20008011606 */
[----:B------:R-:W-:-:S03]  /*8ef0*/  ULDC UR5, c[0x0][0x658] ;  /* 0x0001960000057ab9 */ /* 0x000fc60000000800 */
[--C-:B------:R-:W-:Y:S02]  /*8f00*/  SHF.R.U64 R20, R21, UR5, R6.reuse ;  /* 0x0000000515147c19 */ /* 0x100fe40008001206 */
[----:B------:R-:W-:-:S03]  /*8f10*/  SHF.R.U32.HI R23, RZ, UR5, R6 ;  /* 0x00000005ff177c19 */ /* 0x000fc60008011606 */
[----:B------:R-:W-:Y:S02]  /*8f20*/  IMAD.MOV.U32 R6, RZ, RZ, R20 ;  /* 0x000000ffff067224 */ /* 0x000fe400078e0014 */
[----:B------:R-:W-:Y:S01]  /*8f30*/  IMAD.MOV.U32 R7, RZ, RZ, R23 ;  /* 0x000000ffff077224 */ /* 0x000fe200078e0017 */
[----:B0-----:R-:W-:Y:S06]  /*8f40*/  @!P0 BRA `(.L_x_183) ;  /* 0x0000000000288947 */ /* 0x001fec0003800000 */
        /* <DEDUP_REMOVED lines=10> */
.L_x_183:
[----:B------:R-:W-:Y:S01]  /*8ff0*/  ULDC UR5, c[0x0][0x648] ;  /* 0x0001920000057ab9 */ /* 0x000fe20000000800 */
[----:B-1----:R-:W-:Y:S01]  /*9000*/  IMAD.MOV R24, RZ, RZ, -R24 ;  /* 0x000000ffff187224 */ /* 0x002fe200078e0a18 */
[----:B------:R-:W-:Y:S01]  /*9010*/  SHF.R.U64 R6, R6, UR5, R7 ;  /* 0x0000000506067c19 */ /* 0x000fe20008001207 */
[----:B------:R-:W-:Y:S01]  /*9020*/  ULDC UR5, c[0x0][0x638] ;  /* 0x00018e0000057ab9 */ /* 0x000fe20000000800 */
[----:B------:R-:W-:Y:S01]  /*9030*/  LOP3.LUT R21, R21, UR17, RZ, 0xc0, !PT ;  /* 0x0000001115157c12 */ /* 0x000fe2000f8ec0ff */
[----:B---3--:R-:W-:Y:S01]  /*9040*/  @P3 IMAD R18, R22, R24, R5 ;  /* 0x0000001816123224 */ /* 0x008fe200078e0205 */
[----:B------:R-:W-:Y:S01]  /*9050*/  LOP3.LUT R7, R19, UR4, RZ, 0xc0, !PT ;  /* 0x0000000413077c12 */ /* 0x000fe2000f8ec0ff */
[----:B------:R-:W-:Y:S01]  /*9060*/  IMAD.MOV R5, RZ, RZ, -R6 ;  /* 0x000000ffff057224 */ /* 0x000fe200078e0a06 */
[----:B------:R-:W-:Y:S01]  /*9070*/  ULDC UR6, c[0x0][0x610] ;  /* 0x0001840000067ab9 */ /* 0x000fe20000000800 */
[----:B------:R-:W-:Y:S02]  /*9080*/  IMAD R21, R6, UR18, R21 ;  /* 0x0000001206157c24 */ /* 0x000fe4000f8e0215 */
[----:B------:R-:W-:Y:S01]  /*9090*/  IMAD R20, R5, UR5, R20 ;  /* 0x0000000505147c24 */ /* 0x000fe2000f8e0214 */
[----:B------:R-:W-:Y:S01]  /*90a0*/  ULDC UR5, c[0x0][0x600] ;  /* 0x0001800000057ab9 */ /* 0x000fe20000000800 */
[----:B------:R-:W-:-:S02]  /*90b0*/  IMAD R18, R21, UR6, R18 ;  /* 0x0000000615127c24 */ /* 0x000fc4000f8e0212 */
[----:B------:R-:W-:Y:S02]  /*90c0*/  IMAD R7, R20, UR5, R7 ;  /* 0x0000000514077c24 */ /* 0x000fe4000f8e0207 */
[----:B------:R-:W-:-:S03]  /*90d0*/  IMAD.MOV.U32 R6, RZ, RZ, 0x1 ;  /* 0x00000001ff067424 */ /* 0x000fc600078e00ff */
[----:B------:R-:W-:Y:S02]  /*90e0*/  SEL R5, R7, R18, !P3 ;  /* 0x0000001207057207 */ /* 0x000fe40005800000 */
[----:B------:R-:W-:-:S07]  /*90f0*/  SEL R18, R18, R7, !P3 ;  /* 0x0000000712127207 */ /* 0x000fce0005800000 */
.L_x_181:
[----:B------:R-:W-:Y:S05]  /*9100*/  BSYNC B1 ;  /* 0x0000000000017941 */ /* 0x000fea0003800000 */
.L_x_180:
[----:B------:R-:W-:-:S13]  /*9110*/  LOP3.LUT P0, RZ, R6, 0xff, RZ, 0xc0, !PT ;  /* 0x000000ff06ff7812 */ /* 0x000fda000780c0ff */
[----:B------:R-:W-:Y:S05]  /*9120*/  @P0 BRA `(.L_x_184) ;  /* 0xfffffff400440947 */ /* 0x000fea000383ffff */
[----:B------:R-:W-:Y:S05]  /*9130*/  BSYNC B0 ;  /* 0x0000000000007941 */ /* 0x000fea0003800000 */
.L_x_173:
[----:B------:R-:W-:-:S03]  /*9140*/  UMOV UR5, 0xffffffff ;  /* 0xffffffff00057882 */ /* 0x000fc60000000000 */
[----:B------:R-:W-:Y:S05]  /*9150*/  BRA.DIV UR5, `(.L_x_185) ;  /* 0x00000006051c7947 */ /* 0x000fea000b800000 */
[----:B------:R-:W-:-:S13]  /*9160*/  ELECT P0, URZ, PT ;  /* 0x00000000003f782f */ /* 0x000fda0003800000 */
.L_x_199:
[----:B------:R-:W-:Y:S04]  /*9170*/  BSSY B0, `(.L_x_186) ;  /* 0x000002b000007945 */ /* 0x000fe80003800000 */
[----:B------:R-:W-:Y:S05]  /*9180*/  @!P0 BRA `(.L_x_187) ;  /* 0x0000000000a48947 */ /* 0x000fea0003800000 */
[----:B------:R-:W-:-:S04]  /*9190*/  LOP3.LUT R4, R4, 0x2, RZ, 0xfc, !PT ;  /* 0x0000000204047812 */ /* 0x000fc800078efcff */
[----:B------:R-:W-:-:S13]  /*91a0*/  ISETP.NE.AND P0, PT, R4, 0x3, PT ;  /* 0x000000030400780c */ /* 0x000fda0003f05270 */
[----:B------:R-:W-:Y:S05]  /*91b0*/  @!P0 BRA `(.L_x_188) ;  /* 0x0000000000048947 */ /* 0x000fea0003800000 */
[----:B------:R-:W-:Y:S01]  /*91c0*/  BPT.TRAP 0x1 ;  /* 0x000000040000795c */ /* 0x000fe20000300000 */
.L_x_188:
[----:B------:R-:W0:Y:S01]  /*91d0*/  S2R R3, SR_CgaCtaId ;  /* 0x0000000000037919 */ /* 0x000e220000008800 */
[----:B------:R-:W-:Y:S02]  /*91e0*/  MOV R0, 0x400 ;  /* 0x0000040000007802 */ /* 0x000fe40000000f00 */
[----:B------:R-:W-:Y:S02]  /*91f0*/  SHF.L.U32 R2, R15, 0x1f, RZ ;  /* 0x0000001f0f027819 */ /* 0x000fe400000006ff */
[----:B0-----:R-:W-:-:S05]  /*9200*/  LEA R3, R3, R0, 0x18 ;  /* 0x0000000003037211 */ /* 0x001fca00078ec0ff */
[----:B------:R-:W-:-:S04]  /*9210*/  VIADD R3, R3, 0x20 ;  /* 0x0000002003037836 */ /* 0x000fc80000000000 */
[C---:B------:R-:W-:Y:S02]  /*9220*/  IMAD R5, R14.reuse, 0x8, R3 ;  /* 0x000000080e057824 */ /* 0x040fe400078e0203 */
[----:B------:R-:W-:Y:S02]  /*9230*/  VIADD R14, R14, 0x1 ;  /* 0x000000010e0e7836 */ /* 0x000fe40000000000 */
[----:B------:R-:W0:Y:S03]  /*9240*/  SYNCS.PHASECHK.TRANS64.TRYWAIT P0, [R5+URZ], R2 ;  /* 0x00000002050075a7 */ /* 0x000e26000800017f */
[----:B------:R-:W-:-:S04]  /*9250*/  ISETP.NE.AND P1, PT, R14, 0x4, PT ;  /* 0x000000040e00780c */ /* 0x000fc80003f25270 */
[----:B------:R-:W-:Y:S02]  /*9260*/  SEL R0, RZ, 0x1, P1 ;  /* 0x00000001ff007807 */ /* 0x000fe40000800000 */
[----:B------:R-:W-:Y:S02]  /*9270*/  SEL R14, R14, RZ, P1 ;  /* 0x000000ff0e0e7207 */ /* 0x000fe40000800000 */
[----:B------:R-:W-:-:S03]  /*9280*/  LOP3.LUT R15, R15, R0, RZ, 0x3c, !PT ;  /* 0x000000000f0f7212 */ /* 0x000fc600078e3cff */
[----:B------:R-:W-:Y:S01]  /*9290*/  IMAD R7, R14, 0x8, R3 ;  /* 0x000000080e077824 */ /* 0x000fe200078e0203 */
[----:B------:R-:W-:Y:S01]  /*92a0*/  SHF.L.U32 R4, R15, 0x1f, RZ ;  /* 0x0000001f0f047819 */ /* 0x000fe200000006ff */
[----:B0-----:R-:W-:Y:S06]  /*92b0*/  @!P0 BRA `(.L_x_189) ;  /* 0x0000000000e48947 */ /* 0x001fec0003800000 */
.L_x_200:
[----:B------:R-:W1:Y:S01]  /*92c0*/  SYNCS.PHASECHK.TRANS64.TRYWAIT P0, [R7+URZ], R4 ;  /* 0x00000004070075a7 */ /* 0x000e62000800017f */
[----:B------:R-:W-:-:S05]  /*92d0*/  VIADD R0, R14, 0x1 ;  /* 0x000000010e007836 */ /* 0x000fca0000000000 */
[----:B------:R-:W-:-:S04]  /*92e0*/  ISETP.NE.AND P1, PT, R0, 0x4, PT ;  /* 0x000000040000780c */ /* 0x000fc80003f25270 */
[----:B0-----:R-:W-:Y:S02]  /*92f0*/  SEL R2, RZ, 0x1, P1 ;  /* 0x00000001ff027807 */ /* 0x001fe40000800000 */
[----:B------:R-:W-:Y:S02]  /*9300*/  SEL R0, R0, RZ, P1 ;  /* 0x000000ff00007207 */ /* 0x000fe40000800000 */
[----:B------:R-:W-:-:S03]  /*9310*/  LOP3.LUT R15, R15, R2, RZ, 0x3c, !PT ;  /* 0x000000020f0f7212 */ /* 0x000fc600078e3cff */
[----:B------:R-:W-:Y:S01]  /*9320*/  IMAD R6, R0, 0x8, R3 ;  /* 0x0000000800067824 */ /* 0x000fe200078e0203 */
[----:B------:R-:W-:Y:S01]  /*9330*/  SHF.L.U32 R5, R15, 0x1f, RZ ;  /* 0x0000001f0f057819 */ /* 0x000fe200000006ff */
[----:B-1----:R-:W-:Y:S06]  /*9340*/  @!P0 BRA `(.L_x_190) ;  /* 0x0000000000d48947 */ /* 0x002fec0003800000 */
.L_x_201:
[----:B------:R-:W1:Y:S01]  /*9350*/  SYNCS.PHASECHK.TRANS64.TRYWAIT P0, [R6+URZ], R5 ;  /* 0x00000005060075a7 */ /* 0x000e62000800017f */
[----:B------:R-:W-:-:S05]  /*9360*/  VIADD R0, R0, 0x1 ;  /* 0x0000000100007836 */ /* 0x000fca0000000000 */
[----:B------:R-:W-:-:S04]  /*9370*/  ISETP.NE.AND P1, PT, R0, 0x4, PT ;  /* 0x000000040000780c */ /* 0x000fc80003f25270 */
[----:B------:R-:W-:Y:S02]  /*9380*/  SEL R2, RZ, 0x1, P1 ;  /* 0x00000001ff027807 */ /* 0x000fe40000800000 */
[----:B------:R-:W-:Y:S02]  /*9390*/  SEL R0, R0, RZ, P1 ;  /* 0x000000ff00007207 */ /* 0x000fe40000800000 */
[----:B------:R-:W-:Y:S01]  /*93a0*/  LOP3.LUT R2, R15, R2, RZ, 0x3c, !PT ;  /* 0x000000020f027212 */ /* 0x000fe200078e3cff */
[----:B-1----:R-:W-:Y:S06]  /*93b0*/  @!P0 BRA `(.L_x_191) ;  /* 0x0000000000cc8947 */ /* 0x002fec0003800000 */
.L_x_202:
[----:B------:R-:W-:Y:S01]  /*93c0*/  IMAD R3, R0, 0x8, R3 ;  /* 0x0000000800037824 */ /* 0x000fe200078e0203 */
[----:B------:R-:W-:-:S07]  /*93d0*/  SHF.L.U32 R0, R2, 0x1f, RZ ;  /* 0x0000001f02007819 */ /* 0x000fce00000006ff */
.L_x_192:
[----:B--2---:R2:W3:Y:S02]  /*93e0*/  SYNCS.PHASECHK.TRANS64.TRYWAIT P0, [R3+URZ], R0 ;  /* 0x00000000030075a7 */ /* 0x0044e4000800017f */
[----:B---3--:R-:W-:Y:S05]  /*93f0*/  @!P0 NANOSLEEP.SYNCS 0x989680 ;  /* 0x009896800000895d */ /* 0x008fea0003900000 */
[----:B------:R-:W3:Y:S02]  /*9400*/  @!P0 SYNCS.PHASECHK.TRANS64 P0, [R3+URZ], R0 ;  /* 0x00000000030085a7 */ /* 0x000ee4000800007f */
[----:B---3--:R-:W-:Y:S05]  /*9410*/  @!P0 BRA `(.L_x_192) ;  /* 0xfffffffc00f08947 */ /* 0x008fea000383ffff */
.L_x_187:
[----:B------:R-:W-:Y:S05]  /*9420*/  BSYNC B0 ;  /* 0x0000000000007941 */ /* 0x000fea0003800000 */
.L_x_186:
[----:B------:R-:W-:Y:S05]  /*9430*/  EXIT ;  /* 0x000000000000794d */ /* 0x000fea0003800000 */
.L_x_21:
[----:B-1----:R-:W-:-:S04]  /*9440*/  IMAD.U32 R12, RZ, RZ, UR6 ;  /* 0x00000006ff0c7e24 */ /* 0x002fc8000f8e00ff */
[----:B------:R1:W4:Y:S03]  /*9450*/  SYNCS.PHASECHK.TRANS64.TRYWAIT P1, [R12+URZ], R11 ;  /* 0x0000000b0c0075a7 */ /* 0x000326000802017f */
[----:B----4-:R-:W-:Y:S05]  /*9460*/  @!P1 NANOSLEEP.SYNCS 0x989680 ;  /* 0x009896800000995d */ /* 0x010fea0003900000 */
[----:B------:R-:W4:Y:S02]  /*9470*/  @!P1 SYNCS.PHASECHK.TRANS64 P1, [R12+URZ], R11 ;  /* 0x0000000b0c0095a7 */ /* 0x000f24000802007f */
[----:B----4-:R-:W-:Y:S05]  /*9480*/  @!P1 BRA `(.L_x_21) ;  /* 0xfffffffc00ec9947 */ /* 0x010fea000383ffff */
[----:B------:R-:W-:Y:S05]  /*9490*/  BRA `(.L_x_20) ;  /* 0xffffff8000b47947 */ /* 0x000fea000383ffff */
.L_x_27:
[----:B-1----:R-:W-:-:S04]  /*94a0*/  IMAD.U32 R142, RZ, RZ, UR12 ;  /* 0x0000000cff8e7e24 */ /* 0x002fc8000f8e00ff */
[----:B------:R1:W4:Y:S03]  /*94b0*/  SYNCS.PHASECHK.TRANS64.TRYWAIT P1, [R142+URZ], R13 ;  /* 0x0000000d8e0075a7 */ /* 0x000326000802017f */
[----:B----4-:R-:W-:Y:S05]  /*94c0*/  @!P1 NANOSLEEP.SYNCS 0x989680 ;  /* 0x009896800000995d */ /* 0x010fea0003900000 */
[----:B------:R-:W4:Y:S02]  /*94d0*/  @!P1 SYNCS.PHASECHK.TRANS64 P1, [R142+URZ], R13 ;  /* 0x0000000d8e0095a7 */ /* 0x000f24000802007f */
[----:B----4-:R-:W-:Y:S05]  /*94e0*/  @!P1 BRA `(.L_x_27) ;  /* 0xfffffffc00ec9947 */ /* 0x010fea000383ffff */
[----:B------:R-:W-:Y:S05]  /*94f0*/  BRA `(.L_x_26) ;  /* 0xffffff8c00247947 */ /* 0x000fea000383ffff */
.L_x_174:
[----:B------:R-:W-:Y:S01]  /*9500*/  BSSY B1, `(.L_x_193) ;  /* 0x0000006000017945 */ /* 0x000fe20003800000 */
[----:B------:R-:W-:-:S07]  /*9510*/  IMAD.MOV.U32 R6, RZ, RZ, -0x1 ;  /* 0xffffffffff067424 */ /* 0x000fce00078e00ff */
[----:B------:R-:W-:Y:S05]  /*9520*/  WARPSYNC.COLLECTIVE R6, `(.L_x_194) ;  /* 0x00000000060c7348 */ /* 0x000fea0003c00000 */
[----:B------:R-:W-:Y:S02]  /*9530*/  ELECT P0, UR62, PT ;  /* 0x00000000003e782f */ /* 0x000fe40003800000 */
[----:B------:R-:W-:Y:S01]  /*9540*/  MOV R6, UR62 ;  /* 0x0000003e00067c02 */ /* 0x000fe20008000f00 */
[----:B------:R-:W-:Y:S10]  /*9550*/  ENDCOLLECTIVE ;  /* 0x000000000000791b */ /* 0x000ff40003800000 */
.L_x_194:
[----:B------:R-:W-:Y:S05]  /*9560*/  BSYNC B1 ;  /* 0x0000000000017941 */ /* 0x000fea0003800000 */
.L_x_193:
[----:B------:R-:W-:Y:S05]  /*9570*/  BRA `(.L_x_195) ;  /* 0xfffffff0003c7947 */ /* 0x000fea000383ffff */
.L_x_177:
[----:B0-----:R0:W1:Y:S02]  /*9580*/  SYNCS.PHASECHK.TRANS64.TRYWAIT P0, [R21+URZ+0x20], R8 ;  /* 0x00002008150075a7 */ /* 0x001064000800017f */
[----:B-1----:R-:W-:Y:S05]  /*9590*/  @!P0 NANOSLEEP.SYNCS 0x989680 ;  /* 0x009896800000895d */ /* 0x002fea0003900000 */
[----:B------:R-:W1:Y:S02]  /*95a0*/  @!P0 SYNCS.PHASECHK.TRANS64 P0, [R21+URZ+0x20], R8 ;  /* 0x00002008150085a7 */ /* 0x000e64000800007f */
[----:B-1----:R-:W-:Y:S05]  /*95b0*/  @!P0 BRA `(.L_x_177) ;  /* 0xfffffffc00f08947 */ /* 0x002fea000383ffff */
[----:B------:R-:W-:Y:S05]  /*95c0*/  BRA `(.L_x_196) ;  /* 0xfffffff0007c7947 */ /* 0x000fea000383ffff */
.L_x_185:
[----:B------:R-:W-:Y:S01]  /*95d0*/  BSSY B0, `(.L_x_197) ;  /* 0x0000006000007945 */ /* 0x000fe20003800000 */
[----:B------:R-:W-:-:S07]  /*95e0*/  IMAD.MOV.U32 R6, RZ, RZ, -0x1 ;  /* 0xffffffffff067424 */ /* 0x000fce00078e00ff */
[----:B------:R-:W-:Y:S05]  /*95f0*/  WARPSYNC.COLLECTIVE R6, `(.L_x_198) ;  /* 0x00000000060c7348 */ /* 0x000fea0003c00000 */
[----:B------:R-:W-:Y:S02]  /*9600*/  ELECT P0, UR62, PT ;  /* 0x00000000003e782f */ /* 0x000fe40003800000 */
[----:B------:R-:W-:Y:S01]  /*9610*/  MOV R6, UR62 ;  /* 0x0000003e00067c02 */ /* 0x000fe20008000f00 */
[----:B------:R-:W-:Y:S10]  /*9620*/  ENDCOLLECTIVE ;  /* 0x000000000000791b */ /* 0x000ff40003800000 */
.L_x_198:
[----:B------:R-:W-:Y:S05]  /*9630*/  BSYNC B0 ;  /* 0x0000000000007941 */ /* 0x000fea0003800000 */
.L_x_197:
[----:B------:R-:W-:Y:S05]  /*9640*/  BRA `(.L_x_199) ;  /* 0xfffffff800c87947 */ /* 0x000fea000383ffff */
.L_x_189:
[----:B0-----:R0:W1:Y:S02]  /*9650*/  SYNCS.PHASECHK.TRANS64.TRYWAIT P0, [R5+URZ], R2 ;  /* 0x00000002050075a7 */ /* 0x001064000800017f */
[----:B-1----:R-:W-:Y:S05]  /*9660*/  @!P0 NANOSLEEP.SYNCS 0x989680 ;  /* 0x009896800000895d */ /* 0x002fea0003900000 */
[----:B------:R-:W1:Y:S02]  /*9670*/  @!P0 SYNCS.PHASECHK.TRANS64 P0, [R5+URZ], R2 ;  /* 0x00000002050085a7 */ /* 0x000e64000800007f */
[----:B-1----:R-:W-:Y:S05]  /*9680*/  @!P0 BRA `(.L_x_189) ;  /* 0xfffffffc00f08947 */ /* 0x002fea000383ffff */
[----:B------:R-:W-:Y:S05]  /*9690*/  BRA `(.L_x_200) ;  /* 0xfffffffc00087947 */ /* 0x000fea000383ffff */
.L_x_190:
[----:B0-----:R0:W1:Y:S02]  /*96a0*/  SYNCS.PHASECHK.TRANS64.TRYWAIT P0, [R7+URZ], R4 ;  /* 0x00000004070075a7 */ /* 0x001064000800017f */
[----:B-1----:R-:W-:Y:S05]  /*96b0*/  @!P0 NANOSLEEP.SYNCS 0x989680 ;  /* 0x009896800000895d */ /* 0x002fea0003900000 */
[----:B------:R-:W1:Y:S02]  /*96c0*/  @!P0 SYNCS.PHASECHK.TRANS64 P0, [R7+URZ], R4 ;  /* 0x00000004070085a7 */ /* 0x000e64000800007f */
[----:B-1----:R-:W-:Y:S05]  /*96d0*/  @!P0 BRA `(.L_x_190) ;  /* 0xfffffffc00f08947 */ /* 0x002fea000383ffff */
[----:B------:R-:W-:Y:S05]  /*96e0*/  BRA `(.L_x_201) ;  /* 0xfffffffc00187947 */ /* 0x000fea000383ffff */
.L_x_191:
[----:B-1----:R1:W2:Y:S02]  /*96f0*/  SYNCS.PHASECHK.TRANS64.TRYWAIT P0, [R6+URZ], R5 ;  /* 0x00000005060075a7 */ /* 0x0022a4000800017f */
[----:B--2---:R-:W-:Y:S05]  /*9700*/  @!P0 NANOSLEEP.SYNCS 0x989680 ;  /* 0x009896800000895d */ /* 0x004fea0003900000 */
[----:B------:R-:W2:Y:S02]  /*9710*/  @!P0 SYNCS.PHASECHK.TRANS64 P0, [R6+URZ], R5 ;  /* 0x00000005060085a7 */ /* 0x000ea4000800007f */
[----:B--2---:R-:W-:Y:S05]  /*9720*/  @!P0 BRA `(.L_x_191) ;  /* 0xfffffffc00f08947 */ /* 0x004fea000383ffff */
[----:B------:R-:W-:Y:S05]  /*9730*/  BRA `(.L_x_202) ;  /* 0xfffffffc00207947 */ /* 0x000fea000383ffff */
.L_x_203:
[----:B------:R-:W-:-:S00]  /*9740*/  BRA `(.L_x_203) ;  /* 0xfffffffc00fc7947 */ /* 0x000fc0000383ffff */
[----:B------:R-:W-:-:S00]  /*9750*/  NOP ;  /* 0x0000000000007918 */ /* 0x000fc00000000000 */
        /* <DEDUP_REMOVED lines=10> */
.L_x_204:


//--------------------- .nv.shared._ZN7cutlass13device_kernelINS_4gemm6kernel13GemmUniversalIN4cute5tupleIJiiiiEEENS1_10collective13CollectiveMmaINS1_37MainloopSm90TmaGmmaWarpSpecializedFP8ILi4ENS5_IJNS4_1CILi1EEENSA_ILi2EEESB_EEENS1_35KernelTmaWarpSpecializedCooperativeEEENS5_IJNSA_ILi128EEESG_SG_EEENS_12float_e5m2_tENS5_IJlSB_lEEESI_SJ_NS4_8TiledMMAINS4_8MMA_AtomIJNS4_4SM904GMMA31MMA_64x128x32_F32E5M2E5M2_SS_TNILNSN_7ScaleInE1ELSP_1EEEEEENS4_6LayoutINS5_IJSC_SB_SB_EEENS5_IJSB_NSA_ILi0EEESU_EEEEENS5_IJNS4_10UnderscoreESX_SX_EEEEENS4_23SM90_TMA_LOAD_MULTICASTENS4_14ComposedLayoutINS4_7SwizzleILi3ELi4ELi3EEENS4_18smem_ptr_flag_bitsILi8EEENSS_INS5_IJNSA_ILi8EEESG_EEENS5_IJSG_SB_EEEEEEEvNS4_8identityENS4_13SM90_TMA_LOADES1A_vS1B_EENS_8epilogue10collective6detail29Sm90TmaWarpSpecializedAdapterINS1F_15DefaultEpilogueISI_SJ_SJ_NS1E_6thread17LinearCombinationISI_Li1EffLNS1J_9ScaleType4KindE0ELNS_15FloatRoundStyleE2ESI_EENS1_15EpilogueDefaultEEEEEvvEEEEvNT_6ParamsE --------------------------
	.section	.nv.shared._ZN7cutlass13device_kernelINS_4gemm6kernel13GemmUniversalIN4cute5tupleIJiiiiEEENS1_10collective13CollectiveMmaINS1_37MainloopSm90TmaGmmaWarpSpecializedFP8ILi4ENS5_IJNS4_1CILi1EEENSA_ILi2EEESB_EEENS1_35KernelTmaWarpSpecializedCooperativeEEENS5_IJNSA_ILi128EEESG_SG_EEENS_12float_e5m2_tENS5_IJlSB_lEEESI_SJ_NS4_8TiledMMAINS4_8MMA_AtomIJNS4_4SM904GMMA31MMA_64x128x32_F32E5M2E5M2_SS_TNILNSN_7ScaleInE1ELSP_1EEEEEENS4_6LayoutINS5_IJSC_SB_SB_EEENS5_IJSB_NSA_ILi0EEESU_EEEEENS5_IJNS4_10UnderscoreESX_SX_EEEEENS4_23SM90_TMA_LOAD_MULTICASTENS4_14ComposedLayoutINS4_7SwizzleILi3ELi4ELi3EEENS4_18smem_ptr_flag_bitsILi8EEENSS_INS5_IJNSA_ILi8EEESG_EEENS5_IJSG_SB_EEEEEEEvNS4_8identityENS4_13SM90_TMA_LOADES1A_vS1B_EENS_8epilogue10collective6detail29Sm90TmaWarpSpecializedAdapterINS1F_15DefaultEpilogueISI_SJ_SJ_NS1E_6thread17LinearCombinationISI_Li1EffLNS1J_9ScaleType4KindE0ELNS_15FloatRoundStyleE2ESI_EENS1_15EpilogueDefaultEEEEEvvEEEEvNT_6ParamsE,"aw",@nobits
	.sectionflags	@""
	.align	16
	.zero		1024


//--------------------- .nv.shared.reserved.0     --------------------------
	.section	.nv.shared.reserved.0,"aw",@nobits
	.weak		__nv_reservedSMEM_offset_0_alias
	.size		__nv_reservedSMEM_offset_0_alias, 0, 0
	.other		__nv_reservedSMEM_offset_0_alias,@"STO_CUDA_RESERVED_SHARED STV_DEFAULT"
__nv_reservedSMEM_offset_0_alias:
	.zero		0


//--------------------- .nv.global                --------------------------
	.section	.nv.global,"aw",@nobits
.nv.global:
	.type		_ZN39_INTERNAL_02684f3e_4_k_cu_e4416554_46314cute1_E,@object
	.size		_ZN39_INTERNAL_02684f3e_4_k_cu_e4416554_46314cute1_E,(_ZN39_INTERNAL_02684f3e_4_k_cu_e4416554_46314cuda3std3__45__cpo6cbeginE - _ZN39_INTERNAL_02684f3e_4_k_cu_e4416554_46314cute1_E)
_ZN39_INTERNAL_02684f3e_4_k_cu_e4416554_46314cute1_E:
	.zero		1
	.type		_ZN39_INTERNAL_02684f3e_4_k_cu_e4416554_46314cuda3std3__45__cpo6cbeginE,@object
	.size		_ZN39_INTERNAL_02684f3e_4_k_cu_e4416554_46314cuda3std3__45__cpo6cbeginE,(_ZN39_INTERNAL_02684f3e_4_k_cu_e4416554_46314cuda3std3__48in_placeE - _ZN39_INTERNAL_02684f3e_4_k_cu_e4416554_46314cuda3std3__45__cpo6cbeginE)
_ZN39_INTERNAL_02684f3e_4_k_cu_e4416554_46314cuda3std3__45__cpo6cbeginE:
	.zero		1
	.type		_ZN39_INTERNAL_02684f3e_4_k_cu_e4416554_46314cuda3std3__48in_placeE,@object
	.size		_ZN39_INTERNAL_02684f3e_4_k_cu_e4416554_46314cuda3std3__48in_placeE,(_ZN39_INTERNAL_02684f3e_4_k_cu_e4416554_46314cuda3std6ranges3__45__cpo9iter_moveE - _ZN39_INTERNAL_02684f3e_4_k_cu_e4416554_46314cuda3std3__48in_placeE)
_ZN39_INTERNAL_02684f3e_4_k_cu_e4416554_46314cuda3std3__48in_placeE:
	.zero		1
	.type		_ZN39_INTERNAL_02684f3e_4_k_cu_e4416554_46314cuda3std6ranges3__45__cpo9iter_moveE,@object
	.size		_ZN39_INTERNAL_02684f3e_4_k_cu_e4416554_46314cuda3std6ranges3__45__cpo9iter_moveE,(_ZN39_INTERNAL_02684f3e_4_k_cu_e4416554_46314cuda3std3__45__cpo5beginE - _ZN39_INTERNAL_02684f3e_4_k_cu_e4416554_46314cuda3std6ranges3__45__cpo9iter_moveE)
_ZN39_INTERNAL_02684f3e_4_k_cu_e4416554_46314cuda3std6ranges3__45__cpo9iter_moveE:
	.zero		1
	.type		_ZN39_INTERNAL_02684f3e_4_k_cu_e4416554_46314cuda3std3__45__cpo5beginE,@object
	.size		_ZN39_INTERNAL_02684f3e_4_k_cu_e4416554_46314cuda3std3__45__cpo5beginE,(_ZN39_INTERNAL_02684f3e_4_k_cu_e4416554_46314cuda3std3__441_GLOBAL__N__02684f3e_4_k_cu_e4416554_46316ignoreE - _ZN39_INTERNAL_02684f3e_4_k_cu_e4416554_46314cuda3std3__45__cpo5beginE)
_ZN39_INTERNAL_02684f3e_4_k_cu_e4416554_46314cuda3std3__45__cpo5beginE:
	.zero		1
	.type		_ZN39_INTERNAL_02684f3e_4_k_cu_e4416554_46314cuda3std3__441_GLOBAL__N__02684f3e_4_k_cu_e4416554_46316ignoreE,@object
	.size		_ZN39_INTERNAL_02684f3e_4_k_cu_e4416554_46314cuda3std3__441_GLOBAL__N__02684f3e_4_k_cu_e4416554_46316ignoreE,(_ZN39_INTERNAL_02684f3e_4_k_cu_e4416554_46314cute7productE - _ZN39_INTERNAL_02684f3e_4_k_cu_e4416554_46314cuda3std3__441_GLOBAL__N__02684f3e_4_k_cu_e4416554_46316ignoreE)
_ZN39_INTERNAL_02684f3e_4_k_cu_e4416554_46314cuda3std3__441_GLOBAL__N__02684f3e_4_k_cu_e4416554_46316ignoreE:
	.zero		1
	.type		_ZN39_INTERNAL_02684f3e_4_k_cu_e4416554_46314cute7productE,@object
	.size		_ZN39_INTERNAL_02684f3e_4_k_cu_e4416554_46314cute7productE,(_ZN39_INTERNAL_02684f3e_4_k_cu_e4416554_46314cuda3std3__45__cpo3endE - _ZN39_INTERNAL_02684f3e_4_k_cu_e4416554_46314cute7productE)
_ZN39_INTERNAL_02684f3e_4_k_cu_e4416554_46314cute7productE:
	.zero		1
	.type		_ZN39_INTERNAL_02684f3e_4_k_cu_e4416554_46314cuda3std3__45__cpo3endE,@object
	.size		_ZN39_INTERNAL_02684f3e_4_k_cu_e4416554_46314cuda3std3__45__cpo3endE,(_ZN39_INTERNAL_02684f3e_4_k_cu_e4416554_46314cuda3std3__419piecewise_constructE - _ZN39_INTERNAL_02684f3e_4_k_cu_e4416554_46314cuda3std3__45__cpo3endE)
_ZN39_INTERNAL_02684f3e_4_k_cu_e4416554_46314cuda3std3__45__cpo3endE:
	.zero		1
	.type		_ZN39_INTERNAL_02684f3e_4_k_cu_e4416554_46314cuda3std3__419piecewise_constructE,@object
	.size		_ZN39_INTERNAL_02684f3e_4_k_cu_e4416554_46314cuda3std3__419piecewise_constructE,(_ZN39_INTERNAL_02684f3e_4_k_cu_e4416554_46314cuda3std3__45__cpo4cendE - _ZN39_INTERNAL_02684f3e_4_k_cu_e4416554_46314cuda3std3__419piecewise_constructE)
_ZN39_INTERNAL_02684f3e_4_k_cu_e4416554_46314cuda3std3__419piecewise_constructE:
	.zero		1
	.type		_ZN39_INTERNAL_02684f3e_4_k_cu_e4416554_46314cuda3std3__45__cpo4cendE,@object
	.size		_ZN39_INTERNAL_02684f3e_4_k_cu_e4416554_46314cuda3std3__45__cpo4cendE,(_ZN39_INTERNAL_02684f3e_4_k_cu_e4416554_46314cuda3std6ranges3__45__cpo4swapE - _ZN39_INTERNAL_02684f3e_4_k_cu_e4416554_46314cuda3std3__45__cpo4cendE)
_ZN39_INTERNAL_02684f3e_4_k_cu_e4416554_46314cuda3std3__45__cpo4cendE:
	.zero		1
	.type		_ZN39_INTERNAL_02684f3e_4_k_cu_e4416554_46314cuda3std6ranges3__45__cpo4swapE,@object
	.size		_ZN39_INTERNAL_02684f3e_4_k_cu_e4416554_46314cuda3std6ranges3__45__cpo4swapE,(.L_7 - _ZN39_INTERNAL_02684f3e_4_k_cu_e4416554_46314cuda3std6ranges3__45__cpo4swapE)
_ZN39_INTERNAL_02684f3e_4_k_cu_e4416554_46314cuda3std6ranges3__45__cpo4swapE:
	.zero		1
.L_7:


//--------------------- .nv.constant0._ZN7cutlass13device_kernelINS_4gemm6kernel13GemmUniversalIN4cute5tupleIJiiiiEEENS1_10collective13CollectiveMmaINS1_37MainloopSm90TmaGmmaWarpSpecializedFP8ILi4ENS5_IJNS4_1CILi1EEENSA_ILi2EEESB_EEENS1_35KernelTmaWarpSpecializedCooperativeEEENS5_IJNSA_ILi128EEESG_SG_EEENS_12float_e5m2_tENS5_IJlSB_lEEESI_SJ_NS4_8TiledMMAINS4_8MMA_AtomIJNS4_4SM904GMMA31MMA_64x128x32_F32E5M2E5M2_SS_TNILNSN_7ScaleInE1ELSP_1EEEEEENS4_6LayoutINS5_IJSC_SB_SB_EEENS5_IJSB_NSA_ILi0EEESU_EEEEENS5_IJNS4_10UnderscoreESX_SX_EEEEENS4_23SM90_TMA_LOAD_MULTICASTENS4_14ComposedLayoutINS4_7SwizzleILi3ELi4ELi3EEENS4_18smem_ptr_flag_bitsILi8EEENSS_INS5_IJNSA_ILi8EEESG_EEENS5_IJSG_SB_EEEEEEEvNS4_8identityENS4_13SM90_TMA_LOADES1A_vS1B_EENS_8epilogue10collective6detail29Sm90TmaWarpSpecializedAdapterINS1F_15DefaultEpilogueISI_SJ_SJ_NS1E_6thread17LinearCombinationISI_Li1EffLNS1J_9ScaleType4KindE0ELNS_15FloatRoundStyleE2ESI_EENS1_15EpilogueDefaultEEEEEvvEEEEvNT_6ParamsE --------------------------
	.section	.nv.constant0._ZN7cutlass13device_kernelINS_4gemm6kernel13GemmUniversalIN4cute5tupleIJiiiiEEENS1_10collective13CollectiveMmaINS1_37MainloopSm90TmaGmmaWarpSpecializedFP8ILi4ENS5_IJNS4_1CILi1EEENSA_ILi2EEESB_EEENS1_35KernelTmaWarpSpecializedCooperativeEEENS5_IJNSA_ILi128EEESG_SG_EEENS_12float_e5m2_tENS5_IJlSB_lEEESI_SJ_NS4_8TiledMMAINS4_8MMA_AtomIJNS4_4SM904GMMA31MMA_64x128x32_F32E5M2E5M2_SS_TNILNSN_7ScaleInE1ELSP_1EEEEEENS4_6LayoutINS5_IJSC_SB_SB_EEENS5_IJSB_NSA_ILi0EEESU_EEEEENS5_IJNS4_10UnderscoreESX_SX_EEEEENS4_23SM90_TMA_LOAD_MULTICASTENS4_14ComposedLayoutINS4_7SwizzleILi3ELi4ELi3EEENS4_18smem_ptr_flag_bitsILi8EEENSS_INS5_IJNSA_ILi8EEESG_EEENS5_IJSG_SB_EEEEEEEvNS4_8identityENS4_13SM90_TMA_LOADES1A_vS1B_EENS_8epilogue10collective6detail29Sm90TmaWarpSpecializedAdapterINS1F_15DefaultEpilogueISI_SJ_SJ_NS1E_6thread17LinearCombinationISI_Li1EffLNS1J_9ScaleType4KindE0ELNS_15FloatRoundStyleE2ESI_EENS1_15EpilogueDefaultEEEEEvvEEEEvNT_6ParamsE,"a",@progbits
	.sectionflags	@""
	.align	4
.nv.constant0._ZN7cutlass13device_kernelINS_4gemm6kernel13GemmUniversalIN4cute5tupleIJiiiiEEENS1_10collective13CollectiveMmaINS1_37MainloopSm90TmaGmmaWarpSpecializedFP8ILi4ENS5_IJNS4_1CILi1EEENSA_ILi2EEESB_EEENS1_35KernelTmaWarpSpecializedCooperativeEEENS5_IJNSA_ILi128EEESG_SG_EEENS_12float_e5m2_tENS5_IJlSB_lEEESI_SJ_NS4_8TiledMMAINS4_8MMA_AtomIJNS4_4SM904GMMA31MMA_64x128x32_F32E5M2E5M2_SS_TNILNSN_7ScaleInE1ELSP_1EEEEEENS4_6LayoutINS5_IJSC_SB_SB_EEENS5_IJSB_NSA_ILi0EEESU_EEEEENS5_IJNS4_10UnderscoreESX_SX_EEEEENS4_23SM90_TMA_LOAD_MULTICASTENS4_14ComposedLayoutINS4_7SwizzleILi3ELi4ELi3EEENS4_18smem_ptr_flag_bitsILi8EEENSS_INS5_IJNSA_ILi8EEESG_EEENS5_IJSG_SB_EEEEEEEvNS4_8identityENS4_13SM90_TMA_LOADES1A_vS1B_EENS_8epilogue10collective6detail29Sm90TmaWarpSpecializedAdapterINS1F_15DefaultEpilogueISI_SJ_SJ_NS1E_6thread17LinearCombinationISI_Li1EffLNS1J_9ScaleType4KindE0ELNS_15FloatRoundStyleE2ESI_EENS1_15EpilogueDefaultEEEEEvvEEEEvNT_6ParamsE:
	.zero		1664


//--------------------- SYMBOLS --------------------------

	.type		.nv.reservedSmem.offset0,@object
	.size		.nv.reservedSmem.offset0,0x4
